	.headerflags	@"EF_CUDA_TEXMODE_UNIFIED EF_CUDA_64BIT_ADDRESS EF_CUDA_ACCELERATORS EF_CUDA_SM90 EF_CUDA_VIRTUAL_SM(EF_CUDA_SM90)"
	.elftype	@"ET_EXEC"


//--------------------- .nv.info                  --------------------------
	.section	.nv.info,"",@"SHT_CUDA_INFO"
	.align	4


	//----- nvinfo : EIATTR_REGCOUNT
	.align		4
        /*0000*/ 	.byte	0x04, 0x2f
        /*0002*/ 	.short	(.L_3 - .L_2)
	.align		4
.L_2:
        /*0004*/ 	.word	index@(triton_poi_fused_cat_cos_mul_sin_0)
        /*0008*/ 	.word	0x0000007a


	//----- nvinfo : EIATTR_MIN_STACK_SIZE
	.align		4
.L_3:
        /*000c*/ 	.byte	0x04, 0x12
        /*000e*/ 	.short	(.L_5 - .L_4)
	.align		4
.L_4:
        /*0010*/ 	.word	index@(triton_poi_fused_cat_cos_mul_sin_0)
        /*0014*/ 	.word	0x00000020


	//----- nvinfo : EIATTR_FRAME_SIZE
	.align		4
.L_5:
        /*0018*/ 	.byte	0x04, 0x11
        /*001a*/ 	.short	(.L_7 - .L_6)
	.align		4
.L_6:
        /*001c*/ 	.word	index@(triton_poi_fused_cat_cos_mul_sin_0)
        /*0020*/ 	.word	0x00000020


	//----- nvinfo : EIATTR_MIN_STACK_SIZE
	.align		4
.L_7:
        /*0024*/ 	.byte	0x04, 0x12
        /*0026*/ 	.short	(.L_9 - .L_8)
	.align		4
.L_8:
        /*0028*/ 	.word	index@(triton_poi_fused_cat_cos_mul_sin_0)
        /*002c*/ 	.word	0x00000020
.L_9:


//--------------------- .nv.info.triton_poi_fused_cat_cos_mul_sin_0 --------------------------
	.section	.nv.info.triton_poi_fused_cat_cos_mul_sin_0,"",@"SHT_CUDA_INFO"
	.sectionflags	@""
	.align	4


	//----- nvinfo : EIATTR_CUDA_API_VERSION
	.align		4
        /*0000*/ 	.byte	0x04, 0x37
        /*0002*/ 	.short	(.L_11 - .L_10)
.L_10:
        /*0004*/ 	.word	0x0000007c


	//----- nvinfo : EIATTR_KPARAM_INFO
	.align		4
.L_11:
        /*0008*/ 	.byte	0x04, 0x17
        /*000a*/ 	.short	(.L_13 - .L_12)
.L_12:
        /*000c*/ 	.word	0x00000000
        /*0010*/ 	.short	0x002b
        /*0012*/ 	.short	0x0158
        /*0014*/ 	.byte	0x00, 0xf0, 0x11, 0x00


	//----- nvinfo : EIATTR_KPARAM_INFO
	.align		4
.L_13:
        /*0018*/ 	.byte	0x04, 0x17
        /*001a*/ 	.short	(.L_15 - .L_14)
.L_14:
        /*001c*/ 	.word	0x00000000
        /*0020*/ 	.short	0x002a
        /*0022*/ 	.short	0x0150
        /*0024*/ 	.byte	0x00, 0xf4, 0x21, 0x00


	//----- nvinfo : EIATTR_KPARAM_INFO
	.align		4
.L_15:
        /*0028*/ 	.byte	0x04, 0x17
        /*002a*/ 	.short	(.L_17 - .L_16)
.L_16:
        /*002c*/ 	.word	0x00000000
        /*0030*/ 	.short	0x0029
        /*0032*/ 	.short	0x0148
        /*0034*/ 	.byte	0x00, 0xf4, 0x21, 0x00


	//----- nvinfo : EIATTR_KPARAM_INFO
	.align		4
.L_17:
        /*0038*/ 	.byte	0x04, 0x17
        /*003a*/ 	.short	(.L_19 - .L_18)
.L_18:
        /*003c*/ 	.word	0x00000000
        /*0040*/ 	.short	0x0028
        /*0042*/ 	.short	0x0140
        /*0044*/ 	.byte	0x00, 0xf4, 0x21, 0x00


	//----- nvinfo : EIATTR_KPARAM_INFO
	.align		4
.L_19:
        /*0048*/ 	.byte	0x04, 0x17
        /*004a*/ 	.short	(.L_21 - .L_20)
.L_20:
        /*004c*/ 	.word	0x00000000
        /*0050*/ 	.short	0x0027
        /*0052*/ 	.short	0x0138
        /*0054*/ 	.byte	0x00, 0xf4, 0x21, 0x00


	//----- nvinfo : EIATTR_KPARAM_INFO
	.align		4
.L_21:
        /*0058*/ 	.byte	0x04, 0x17
        /*005a*/ 	.short	(.L_23 - .L_22)
.L_22:
        /*005c*/ 	.word	0x00000000
        /*0060*/ 	.short	0x0026
        /*0062*/ 	.short	0x0130
        /*0064*/ 	.byte	0x00, 0xf4, 0x21, 0x00


	//----- nvinfo : EIATTR_KPARAM_INFO
	.align		4
.L_23:
        /*0068*/ 	.byte	0x04, 0x17
        /*006a*/ 	.short	(.L_25 - .L_24)
.L_24:
        /*006c*/ 	.word	0x00000000
        /*0070*/ 	.short	0x0025
        /*0072*/ 	.short	0x0128
        /*0074*/ 	.byte	0x00, 0xf4, 0x21, 0x00


	//----- nvinfo : EIATTR_KPARAM_INFO
	.align		4
.L_25:
        /*0078*/ 	.byte	0x04, 0x17
        /*007a*/ 	.short	(.L_27 - .L_26)
.L_26:
        /*007c*/ 	.word	0x00000000
        /*0080*/ 	.short	0x0024
        /*0082*/ 	.short	0x0120
        /*0084*/ 	.byte	0x00, 0xf4, 0x21, 0x00


	//----- nvinfo : EIATTR_KPARAM_INFO
	.align		4
.L_27:
        /*0088*/ 	.byte	0x04, 0x17
        /*008a*/ 	.short	(.L_29 - .L_28)
.L_28:
        /*008c*/ 	.word	0x00000000
        /*0090*/ 	.short	0x0023
        /*0092*/ 	.short	0x0118
        /*0094*/ 	.byte	0x00, 0xf4, 0x21, 0x00


	//----- nvinfo : EIATTR_KPARAM_INFO
	.align		4
.L_29:
        /*0098*/ 	.byte	0x04, 0x17
        /*009a*/ 	.short	(.L_31 - .L_30)
.L_30:
        /*009c*/ 	.word	0x00000000
        /*00a0*/ 	.short	0x0022
        /*00a2*/ 	.short	0x0110
        /*00a4*/ 	.byte	0x00, 0xf4, 0x21, 0x00


	//----- nvinfo : EIATTR_KPARAM_INFO
	.align		4
.L_31:
        /*00a8*/ 	.byte	0x04, 0x17
        /*00aa*/ 	.short	(.L_33 - .L_32)
.L_32:
        /*00ac*/ 	.word	0x00000000
        /*00b0*/ 	.short	0x0021
        /*00b2*/ 	.short	0x0108
        /*00b4*/ 	.byte	0x00, 0xf4, 0x21, 0x00


	//----- nvinfo : EIATTR_KPARAM_INFO
	.align		4
.L_33:
        /*00b8*/ 	.byte	0x04, 0x17
        /*00ba*/ 	.short	(.L_35 - .L_34)
.L_34:
        /*00bc*/ 	.word	0x00000000
        /*00c0*/ 	.short	0x0020
        /*00c2*/ 	.short	0x0100
        /*00c4*/ 	.byte	0x00, 0xf4, 0x21, 0x00


	//----- nvinfo : EIATTR_KPARAM_INFO
	.align		4
.L_35:
        /*00c8*/ 	.byte	0x04, 0x17
        /*00ca*/ 	.short	(.L_37 - .L_36)
.L_36:
        /*00cc*/ 	.word	0x00000000
        /*00d0*/ 	.short	0x001f
        /*00d2*/ 	.short	0x00f8
        /*00d4*/ 	.byte	0x00, 0xf4, 0x21, 0x00


	//----- nvinfo : EIATTR_KPARAM_INFO
	.align		4
.L_37:
        /*00d8*/ 	.byte	0x04, 0x17
        /*00da*/ 	.short	(.L_39 - .L_38)
.L_38:
        /*00dc*/ 	.word	0x00000000
        /*00e0*/ 	.short	0x001e
        /*00e2*/ 	.short	0x00f0
        /*00e4*/ 	.byte	0x00, 0xf4, 0x21, 0x00


	//----- nvinfo : EIATTR_KPARAM_INFO
	.align		4
.L_39:
        /*00e8*/ 	.byte	0x04, 0x17
        /*00ea*/ 	.short	(.L_41 - .L_40)
.L_40:
        /*00ec*/ 	.word	0x00000000
        /*00f0*/ 	.short	0x001d
        /*00f2*/ 	.short	0x00e8
        /*00f4*/ 	.byte	0x00, 0xf4, 0x21, 0x00


	//----- nvinfo : EIATTR_KPARAM_INFO
	.align		4
.L_41:
        /*00f8*/ 	.byte	0x04, 0x17
        /*00fa*/ 	.short	(.L_43 - .L_42)
.L_42:
        /*00fc*/ 	.word	0x00000000
        /*0100*/ 	.short	0x001c
        /*0102*/ 	.short	0x00e0
        /*0104*/ 	.byte	0x00, 0xf4, 0x21, 0x00


	//----- nvinfo : EIATTR_KPARAM_INFO
	.align		4
.L_43:
        /*0108*/ 	.byte	0x04, 0x17
        /*010a*/ 	.short	(.L_45 - .L_44)
.L_44:
        /*010c*/ 	.word	0x00000000
        /*0110*/ 	.short	0x001b
        /*0112*/ 	.short	0x00d8
        /*0114*/ 	.byte	0x00, 0xf4, 0x21, 0x00


	//----- nvinfo : EIATTR_KPARAM_INFO
	.align		4
.L_45:
        /*0118*/ 	.byte	0x04, 0x17
        /*011a*/ 	.short	(.L_47 - .L_46)
.L_46:
        /*011c*/ 	.word	0x00000000
        /*0120*/ 	.short	0x001a
        /*0122*/ 	.short	0x00d0
        /*0124*/ 	.byte	0x00, 0xf4, 0x21, 0x00


	//----- nvinfo : EIATTR_KPARAM_INFO
	.align		4
.L_47:
        /*0128*/ 	.byte	0x04, 0x17
        /*012a*/ 	.short	(.L_49 - .L_48)
.L_48:
        /*012c*/ 	.word	0x00000000
        /*0130*/ 	.short	0x0019
        /*0132*/ 	.short	0x00c8
        /*0134*/ 	.byte	0x00, 0xf4, 0x21, 0x00


	//----- nvinfo : EIATTR_KPARAM_INFO
	.align		4
.L_49:
        /*0138*/ 	.byte	0x04, 0x17
        /*013a*/ 	.short	(.L_51 - .L_50)
.L_50:
        /*013c*/ 	.word	0x00000000
        /*0140*/ 	.short	0x0018
        /*0142*/ 	.short	0x00c0
        /*0144*/ 	.byte	0x00, 0xf4, 0x21, 0x00


	//----- nvinfo : EIATTR_KPARAM_INFO
	.align		4
.L_51:
        /*0148*/ 	.byte	0x04, 0x17
        /*014a*/ 	.short	(.L_53 - .L_52)
.L_52:
        /*014c*/ 	.word	0x00000000
        /*0150*/ 	.short	0x0017
        /*0152*/ 	.short	0x00b8
        /*0154*/ 	.byte	0x00, 0xf4, 0x21, 0x00


	//----- nvinfo : EIATTR_KPARAM_INFO
	.align		4
.L_53:
        /*0158*/ 	.byte	0x04, 0x17
        /*015a*/ 	.short	(.L_55 - .L_54)
.L_54:
        /*015c*/ 	.word	0x00000000
        /*0160*/ 	.short	0x0016
        /*0162*/ 	.short	0x00b0
        /*0164*/ 	.byte	0x00, 0xf4, 0x21, 0x00


	//----- nvinfo : EIATTR_KPARAM_INFO
	.align		4
.L_55:
        /*0168*/ 	.byte	0x04, 0x17
        /*016a*/ 	.short	(.L_57 - .L_56)
.L_56:
        /*016c*/ 	.word	0x00000000
        /*0170*/ 	.short	0x0015
        /*0172*/ 	.short	0x00a8
        /*0174*/ 	.byte	0x00, 0xf4, 0x21, 0x00


	//----- nvinfo : EIATTR_KPARAM_INFO
	.align		4
.L_57:
        /*0178*/ 	.byte	0x04, 0x17
        /*017a*/ 	.short	(.L_59 - .L_58)
.L_58:
        /*017c*/ 	.word	0x00000000
        /*0180*/ 	.short	0x0014
        /*0182*/ 	.short	0x00a0
        /*0184*/ 	.byte	0x00, 0xf4, 0x21, 0x00


	//----- nvinfo : EIATTR_KPARAM_INFO
	.align		4
.L_59:
        /*0188*/ 	.byte	0x04, 0x17
        /*018a*/ 	.short	(.L_61 - .L_60)
.L_60:
        /*018c*/ 	.word	0x00000000
        /*0190*/ 	.short	0x0013
        /*0192*/ 	.short	0x0098
        /*0194*/ 	.byte	0x00, 0xf4, 0x21, 0x00


	//----- nvinfo : EIATTR_KPARAM_INFO
	.align		4
.L_61:
        /*0198*/ 	.byte	0x04, 0x17
        /*019a*/ 	.short	(.L_63 - .L_62)
.L_62:
        /*019c*/ 	.word	0x00000000
        /*01a0*/ 	.short	0x0012
        /*01a2*/ 	.short	0x0090
        /*01a4*/ 	.byte	0x00, 0xf4, 0x21, 0x00


	//----- nvinfo : EIATTR_KPARAM_INFO
	.align		4
.L_63:
        /*01a8*/ 	.byte	0x04, 0x17
        /*01aa*/ 	.short	(.L_65 - .L_64)
.L_64:
        /*01ac*/ 	.word	0x00000000
        /*01b0*/ 	.short	0x0011
        /*01b2*/ 	.short	0x0088
        /*01b4*/ 	.byte	0x00, 0xf4, 0x21, 0x00


	//----- nvinfo : EIATTR_KPARAM_INFO
	.align		4
.L_65:
        /*01b8*/ 	.byte	0x04, 0x17
        /*01ba*/ 	.short	(.L_67 - .L_66)
.L_66:
        /*01bc*/ 	.word	0x00000000
        /*01c0*/ 	.short	0x0010
        /*01c2*/ 	.short	0x0080
        /*01c4*/ 	.byte	0x00, 0xf4, 0x21, 0x00


	//----- nvinfo : EIATTR_KPARAM_INFO
	.align		4
.L_67:
        /*01c8*/ 	.byte	0x04, 0x17
        /*01ca*/ 	.short	(.L_69 - .L_68)
.L_68:
        /*01cc*/ 	.word	0x00000000
        /*01d0*/ 	.short	0x000f
        /*01d2*/ 	.short	0x0078
        /*01d4*/ 	.byte	0x00, 0xf4, 0x21, 0x00


	//----- nvinfo : EIATTR_KPARAM_INFO
	.align		4
.L_69:
        /*01d8*/ 	.byte	0x04, 0x17
        /*01da*/ 	.short	(.L_71 - .L_70)
.L_70:
        /*01dc*/ 	.word	0x00000000
        /*01e0*/ 	.short	0x000e
        /*01e2*/ 	.short	0x0070
        /*01e4*/ 	.byte	0x00, 0xf4, 0x21, 0x00


	//----- nvinfo : EIATTR_KPARAM_INFO
	.align		4
.L_71:
        /*01e8*/ 	.byte	0x04, 0x17
        /*01ea*/ 	.short	(.L_73 - .L_72)
.L_72:
        /*01ec*/ 	.word	0x00000000
        /*01f0*/ 	.short	0x000d
        /*01f2*/ 	.short	0x0068
        /*01f4*/ 	.byte	0x00, 0xf4, 0x21, 0x00


	//----- nvinfo : EIATTR_KPARAM_INFO
	.align		4
.L_73:
        /*01f8*/ 	.byte	0x04, 0x17
        /*01fa*/ 	.short	(.L_75 - .L_74)
.L_74:
        /*01fc*/ 	.word	0x00000000
        /*0200*/ 	.short	0x000c
        /*0202*/ 	.short	0x0060
        /*0204*/ 	.byte	0x00, 0xf4, 0x21, 0x00


	//----- nvinfo : EIATTR_KPARAM_INFO
	.align		4
.L_75:
        /*0208*/ 	.byte	0x04, 0x17
        /*020a*/ 	.short	(.L_77 - .L_76)
.L_76:
        /*020c*/ 	.word	0x00000000
        /*0210*/ 	.short	0x000b
        /*0212*/ 	.short	0x0058
        /*0214*/ 	.byte	0x00, 0xf4, 0x21, 0x00


	//----- nvinfo : EIATTR_KPARAM_INFO
	.align		4
.L_77:
        /*0218*/ 	.byte	0x04, 0x17
        /*021a*/ 	.short	(.L_79 - .L_78)
.L_78:
        /*021c*/ 	.word	0x00000000
        /*0220*/ 	.short	0x000a
        /*0222*/ 	.short	0x0050
        /*0224*/ 	.byte	0x00, 0xf4, 0x21, 0x00


	//----- nvinfo : EIATTR_KPARAM_INFO
	.align		4
.L_79:
        /*0228*/ 	.byte	0x04, 0x17
        /*022a*/ 	.short	(.L_81 - .L_80)
.L_80:
        /*022c*/ 	.word	0x00000000
        /*0230*/ 	.short	0x0009
        /*0232*/ 	.short	0x0048
        /*0234*/ 	.byte	0x00, 0xf4, 0x21, 0x00


	//----- nvinfo : EIATTR_KPARAM_INFO
	.align		4
.L_81:
        /*0238*/ 	.byte	0x04, 0x17
        /*023a*/ 	.short	(.L_83 - .L_82)
.L_82:
        /*023c*/ 	.word	0x00000000
        /*0240*/ 	.short	0x0008
        /*0242*/ 	.short	0x0040
        /*0244*/ 	.byte	0x00, 0xf4, 0x21, 0x00


	//----- nvinfo : EIATTR_KPARAM_INFO
	.align		4
.L_83:
        /*0248*/ 	.byte	0x04, 0x17
        /*024a*/ 	.short	(.L_85 - .L_84)
.L_84:
        /*024c*/ 	.word	0x00000000
        /*0250*/ 	.short	0x0007
        /*0252*/ 	.short	0x0038
        /*0254*/ 	.byte	0x00, 0xf4, 0x21, 0x00


	//----- nvinfo : EIATTR_KPARAM_INFO
	.align		4
.L_85:
        /*0258*/ 	.byte	0x04, 0x17
        /*025a*/ 	.short	(.L_87 - .L_86)
.L_86:
        /*025c*/ 	.word	0x00000000
        /*0260*/ 	.short	0x0006
        /*0262*/ 	.short	0x0030
        /*0264*/ 	.byte	0x00, 0xf4, 0x21, 0x00


	//----- nvinfo : EIATTR_KPARAM_INFO
	.align		4
.L_87:
        /*0268*/ 	.byte	0x04, 0x17
        /*026a*/ 	.short	(.L_89 - .L_88)
.L_88:
        /*026c*/ 	.word	0x00000000
        /*0270*/ 	.short	0x0005
        /*0272*/ 	.short	0x0028
        /*0274*/ 	.byte	0x00, 0xf4, 0x21, 0x00


	//----- nvinfo : EIATTR_KPARAM_INFO
	.align		4
.L_89:
        /*0278*/ 	.byte	0x04, 0x17
        /*027a*/ 	.short	(.L_91 - .L_90)
.L_90:
        /*027c*/ 	.word	0x00000000
        /*0280*/ 	.short	0x0004
        /*0282*/ 	.short	0x0020
        /*0284*/ 	.byte	0x00, 0xf4, 0x21, 0x00


	//----- nvinfo : EIATTR_KPARAM_INFO
	.align		4
.L_91:
        /*0288*/ 	.byte	0x04, 0x17
        /*028a*/ 	.short	(.L_93 - .L_92)
.L_92:
        /*028c*/ 	.word	0x00000000
        /*0290*/ 	.short	0x0003
        /*0292*/ 	.short	0x0018
        /*0294*/ 	.byte	0x00, 0xf4, 0x21, 0x00


	//----- nvinfo : EIATTR_KPARAM_INFO
	.align		4
.L_93:
        /*0298*/ 	.byte	0x04, 0x17
        /*029a*/ 	.short	(.L_95 - .L_94)
.L_94:
        /*029c*/ 	.word	0x00000000
        /*02a0*/ 	.short	0x0002
        /*02a2*/ 	.short	0x0010
        /*02a4*/ 	.byte	0x00, 0xf4, 0x21, 0x00


	//----- nvinfo : EIATTR_KPARAM_INFO
	.align		4
.L_95:
        /*02a8*/ 	.byte	0x04, 0x17
        /*02aa*/ 	.short	(.L_97 - .L_96)
.L_96:
        /*02ac*/ 	.word	0x00000000
        /*02b0*/ 	.short	0x0001
        /*02b2*/ 	.short	0x0008
        /*02b4*/ 	.byte	0x00, 0xf4, 0x21, 0x00


	//----- nvinfo : EIATTR_KPARAM_INFO
	.align		4
.L_97:
        /*02b8*/ 	.byte	0x04, 0x17
        /*02ba*/ 	.short	(.L_99 - .L_98)
.L_98:
        /*02bc*/ 	.word	0x00000000
        /*02c0*/ 	.short	0x0000
        /*02c2*/ 	.short	0x0000
        /*02c4*/ 	.byte	0x00, 0xf4, 0x21, 0x00


	//----- nvinfo : EIATTR_SPARSE_MMA_MASK
	.align		4
.L_99:
        /*02c8*/ 	.byte	0x03, 0x50
        /*02ca*/ 	.short	0x0000


	//----- nvinfo : EIATTR_MAXREG_COUNT
	.align		4
        /*02cc*/ 	.byte	0x03, 0x1b
        /*02ce*/ 	.short	0x00ff


	//----- nvinfo : EIATTR_EXIT_INSTR_OFFSETS
	.align		4
        /*02d0*/ 	.byte	0x04, 0x1c
        /*02d2*/ 	.short	(.L_101 - .L_100)


	//   ....[0]....
.L_100:
        /*02d4*/ 	.word	0x0001b590


	//   ....[1]....
        /*02d8*/ 	.word	0x0001b5b0


	//----- nvinfo : EIATTR_REQNTID
	.align		4
.L_101:
        /*02dc*/ 	.byte	0x04, 0x10
        /*02de*/ 	.short	(.L_103 - .L_102)
.L_102:
        /*02e0*/ 	.word	0x00000080
        /*02e4*/ 	.word	0x00000001
        /*02e8*/ 	.word	0x00000001


	//----- nvinfo : EIATTR_CRS_STACK_SIZE
	.align		4
.L_103:
        /*02ec*/ 	.byte	0x04, 0x1e
        /*02ee*/ 	.short	(.L_105 - .L_104)
.L_104:
        /*02f0*/ 	.word	0x00000000


	//----- nvinfo : EIATTR_CBANK_PARAM_SIZE
	.align		4
.L_105:
        /*02f4*/ 	.byte	0x03, 0x19
        /*02f6*/ 	.short	0x015c


	//----- nvinfo : EIATTR_PARAM_CBANK
	.align		4
        /*02f8*/ 	.byte	0x04, 0x0a
        /*02fa*/ 	.short	(.L_107 - .L_106)
	.align		4
.L_106:
        /*02fc*/ 	.word	index@(.nv.constant0.triton_poi_fused_cat_cos_mul_sin_0)
        /*0300*/ 	.short	0x0210
        /*0302*/ 	.short	0x015c


	//----- nvinfo : EIATTR_SW_WAR
	.align		4
.L_107:
        /*0304*/ 	.byte	0x04, 0x36
        /*0306*/ 	.short	(.L_109 - .L_108)
.L_108:
        /*0308*/ 	.word	0x00000008
.L_109:


//--------------------- .nv.callgraph             --------------------------
	.section	.nv.callgraph,"",@"SHT_CUDA_CALLGRAPH"
	.align	4
	.sectionentsize	8
	.align		4
        /*0000*/ 	.word	0x00000000
	.align		4
        /*0004*/ 	.word	0xffffffff
	.align		4
        /*0008*/ 	.word	0x00000000
	.align		4
        /*000c*/ 	.word	0xfffffffe
	.align		4
        /*0010*/ 	.word	0x00000000
	.align		4
        /*0014*/ 	.word	0xfffffffd
	.align		4
        /*0018*/ 	.word	0x00000000
	.align		4
        /*001c*/ 	.word	0xfffffffc


//--------------------- .nv.constant4             --------------------------
	.section	.nv.constant4,"a",@progbits
	.align	8
	.align		8
.nv.constant4:
        /*0000*/ 	.dword	_$_str
	.align		8
        /*0008*/ 	.dword	__cudart_i2opi_f


//--------------------- .text.triton_poi_fused_cat_cos_mul_sin_0 --------------------------
	.section	.text.triton_poi_fused_cat_cos_mul_sin_0,"ax",@progbits
	.align	128
        .global         triton_poi_fused_cat_cos_mul_sin_0
        .type           triton_poi_fused_cat_cos_mul_sin_0,@function
        .size           triton_poi_fused_cat_cos_mul_sin_0,(.L_x_241 - triton_poi_fused_cat_cos_mul_sin_0)
        .other          triton_poi_fused_cat_cos_mul_sin_0,@"STO_CUDA_ENTRY STV_DEFAULT"
triton_poi_fused_cat_cos_mul_sin_0:
.text.triton_poi_fused_cat_cos_mul_sin_0:
[----:B------:R-:W0:Y:S01]  /*0000*/  LDC R1, c[0x0][0x28] ;  /* 0x00000a00ff017b82 */ /* 0x000e220000000800 */
[----:B------:R-:W1:Y:S07]  /*0010*/  S2R R0, SR_TID.X ;  /* 0x0000000000007919 */ /* 0x000e6e0000002100 */
[----:B------:R-:W2:Y:S01]  /*0020*/  LDC.64 R2, c[0x0][0x210] ;  /* 0x00008400ff027b82 */ /* 0x000ea20000000a00 */
[----:B------:R-:W-:Y:S01]  /*0030*/  CS2R R82, SRZ ;  /* 0x0000000000527805 */ /* 0x000fe2000001ff00 */
[----:B------:R-:W-:Y:S01]  /*0040*/  ULDC.64 UR4, c[0x0][0x208] ;  /* 0x0000820000047ab9 */ /* 0x000fe20000000a00 */
[----:B------:R-:W3:Y:S01]  /*0050*/  S2R R81, SR_CTAID.X ;  /* 0x0000000000517919 */ /* 0x000ee20000002500 */
[----:B0-----:R-:W-:-:S04]  /*0060*/  VIADD R1, R1, 0xffffffe0 ;  /* 0xffffffe001017836 */ /* 0x001fc80000000000 */
[----:B------:R-:W0:Y:S01]  /*0070*/  LDC.64 R4, c[0x0][0x218] ;  /* 0x00008600ff047b82 */ /* 0x000e220000000a00 */
[----:B-1----:R-:W-:Y:S01]  /*0080*/  IMAD.SHL.U32 R0, R0, 0x2, RZ ;  /* 0x0000000200007824 */ /* 0x002fe200078e00ff */
[----:B0-----:R-:W4:Y:S04]  /*0090*/  LDG.E R11, desc[UR4][R4.64] ;  /* 0x00000004040b7981 */ /* 0x001f28000c1e1900 */
[----:B------:R-:W-:Y:S01]  /*00a0*/  LOP3.LUT R0, R0, 0xfe, RZ, 0xc0, !PT ;  /* 0x000000fe00007812 */ /* 0x000fe200078ec0ff */
[----:B------:R0:W5:Y:S04]  /*00b0*/  LDG.E R12, desc[UR4][R4.64+0x4] ;  /* 0x00000404040c7981 */ /* 0x000168000c1e1900 */
[----:B---3--:R-:W-:Y:S01]  /*00c0*/  IMAD R81, R81, 0x100, R0 ;  /* 0x0000010051517824 */ /* 0x008fe200078e0200 */
[----:B------:R0:W5:Y:S03]  /*00d0*/  LDG.E R17, desc[UR4][R4.64+0x8] ;  /* 0x0000080404117981 */ /* 0x000166000c1e1900 */
[C---:B--2---:R-:W-:Y:S01]  /*00e0*/  IMAD.WIDE R2, R81.reuse, 0x4, R2 ;  /* 0x0000000451027825 */ /* 0x044fe200078e0202 */
[----:B------:R-:W-:Y:S01]  /*00f0*/  ISETP.GE.AND P1, PT, R81, 0x100, PT ;  /* 0x000001005100780c */ /* 0x000fe20003f26270 */
[----:B------:R0:W5:Y:S04]  /*0100*/  LDG.E R16, desc[UR4][R4.64+0xc] ;  /* 0x00000c0404107981 */ /* 0x000168000c1e1900 */
[----:B------:R0:W5:Y:S04]  /*0110*/  LDG.E R18, desc[UR4][R4.64+0x10] ;  /* 0x0000100404127981 */ /* 0x000168000c1e1900 */
[----:B------:R0:W5:Y:S04]  /*0120*/  LDG.E R22, desc[UR4][R4.64+0x14] ;  /* 0x0000140404167981 */ /* 0x000168000c1e1900 */
[----:B------:R-:W4:Y:S04]  /*0130*/  @!P1 LDG.E.64 R82, desc[UR4][R2.64] ;  /* 0x0000000402529981 */ /* 0x000f28000c1e1b00 */
[----:B------:R0:W5:Y:S04]  /*0140*/  LDG.E R26, desc[UR4][R4.64+0x18] ;  /* 0x00001804041a7981 */ /* 0x000168000c1e1900 */
        /* <DEDUP_REMOVED lines=12> */
[----:B------:R0:W5:Y:S01]  /*0210*/  LDG.E R78, desc[UR4][R4.64+0x4c] ;  /* 0x00004c04044e7981 */ /* 0x000162000c1e1900 */
[----:B------:R-:W-:Y:S01]  /*0220*/  BSSY B0, `(.L_x_0) ;  /* 0x0000049000007945 */ /* 0x000fe20003800000 */
[----:B----4-:R-:W-:-:S04]  /*0230*/  FMUL R10, R11, R82 ;  /* 0x000000520b0a7220 */ /* 0x010fc80000400000 */
[----:B------:R-:W-:-:S06]  /*0240*/  FMUL R0, R10, 0.63661974668502807617 ;  /* 0x3f22f9830a007820 */ /* 0x000fcc0000400000 */
[----:B------:R-:W1:Y:S01]  /*0250*/  F2I.FTZ.NTZ R0, R0 ;  /* 0x0000000000007305 */ /* 0x000e620000213100 */
[----:B------:R-:W-:-:S05]  /*0260*/  FADD.FTZ R3, |R10|, -RZ ;  /* 0x800000ff0a037221 */ /* 0x000fca0000010200 */
[----:B------:R-:W-:Y:S02]  /*0270*/  FSETP.GE.AND P3, PT, R3, 105615, PT ;  /* 0x47ce47800300780b */ /* 0x000fe40003f66000 */
[----:B-1----:R-:W-:-:S05]  /*0280*/  I2FP.F32.S32 R13, R0 ;  /* 0x00000000000d7245 */ /* 0x002fca0000201400 */
[----:B------:R-:W-:-:S04]  /*0290*/  FFMA.FTZ R2, R13, -1.5707962512969970703, R10 ;  /* 0xbfc90fda0d027823 */ /* 0x000fc8000001000a */
[----:B------:R-:W-:-:S04]  /*02a0*/  FFMA.FTZ R2, R13, -7.5497894158615963534e-08, R2 ;  /* 0xb3a221680d027823 */ /* 0x000fc80000010002 */
[----:B------:R-:W-:Y:S01]  /*02b0*/  FFMA.FTZ R13, R13, -5.3903029534742383927e-15, R2 ;  /* 0xa7c234c50d0d7823 */ /* 0x000fe20000010002 */
[----:B------:R-:W-:Y:S01]  /*02c0*/  FSETP.NEU.AND P2, PT, R3, +INF , PT ;  /* 0x7f8000000300780b */ /* 0x000fe20003f4d000 */
[----:B------:R-:W-:Y:S02]  /*02d0*/  IMAD.MOV.U32 R9, RZ, RZ, R0 ;  /* 0x000000ffff097224 */ /* 0x000fe400078e0000 */
[----:B------:R-:W-:Y:S01]  /*02e0*/  IMAD.MOV.U32 R2, RZ, RZ, R13 ;  /* 0x000000ffff027224 */ /* 0x000fe200078e000d */
[----:B0-----:R-:W-:Y:S09]  /*02f0*/  @!P3 BRA `(.L_x_1) ;  /* 0x0000000000ecb947 */ /* 0x001ff20003800000 */
[----:B------:R-:W-:Y:S01]  /*0300*/  @!P2 FMUL.FTZ R2, RZ, R10 ;  /* 0x0000000aff02a220 */ /* 0x000fe20000410000 */
[----:B------:R-:W-:Y:S01]  /*0310*/  @!P2 IMAD.MOV.U32 R0, RZ, RZ, RZ ;  /* 0x000000ffff00a224 */ /* 0x000fe200078e00ff */
[----:B------:R-:W-:Y:S06]  /*0320*/  @!P2 BRA `(.L_x_1) ;  /* 0x0000000000e0a947 */ /* 0x000fec0003800000 */
[----:B------:R-:W-:Y:S01]  /*0330*/  SHF.R.U32.HI R19, RZ, 0x17, R10 ;  /* 0x00000017ff137819 */ /* 0x000fe2000001160a */
[----:B------:R-:W-:Y:S01]  /*0340*/  IMAD.MOV.U32 R0, RZ, RZ, RZ ;  /* 0x000000ffff007224 */ /* 0x000fe200078e00ff */
[----:B------:R-:W-:Y:S01]  /*0350*/  SHF.L.U32 R3, R10, 0x8, RZ ;  /* 0x000000080a037819 */ /* 0x000fe200000006ff */
[----:B------:R-:W-:Y:S01]  /*0360*/  IMAD.MOV.U32 R5, RZ, RZ, RZ ;  /* 0x000000ffff057224 */ /* 0x000fe200078e00ff */
[----:B------:R-:W-:Y:S01]  /*0370*/  LOP3.LUT R2, R19, 0xe0, RZ, 0xc0, !PT ;  /* 0x000000e013027812 */ /* 0x000fe200078ec0ff */
[----:B------:R-:W-:Y:S01]  /*0380*/  IMAD.MOV.U32 R8, RZ, RZ, RZ ;  /* 0x000000ffff087224 */ /* 0x000fe200078e00ff */
[----:B------:R-:W-:Y:S01]  /*0390*/  LOP3.LUT R3, R3, 0x80000000, RZ, 0xfc, !PT ;  /* 0x8000000003037812 */ /* 0x000fe200078efcff */
[----:B------:R-:W-:Y:S02]  /*03a0*/  ULDC.64 UR6, c[0x4][0x8] ;  /* 0x0100020000067ab9 */ /* 0x000fe40000000a00 */
[----:B------:R-:W-:Y:S02]  /*03b0*/  VIADD R4, R2, 0xffffff80 ;  /* 0xffffff8002047836 */ /* 0x000fe40000000000 */
[----:B------:R-:W-:-:S03]  /*03c0*/  IMAD.MOV.U32 R2, RZ, RZ, R1 ;  /* 0x000000ffff027224 */ /* 0x000fc600078e0001 */
[----:B------:R-:W-:-:S07]  /*03d0*/  SHF.R.U32.HI R4, RZ, 0x5, R4 ;  /* 0x00000005ff047819 */ /* 0x000fce0000011604 */
.L_x_2:
[----:B------:R-:W-:-:S04]  /*03e0*/  IADD3 R14, P0, R5, UR6, RZ ;  /* 0x00000006050e7c10 */ /* 0x000fc8000ff1e0ff */
[----:B------:R-:W-:-:S06]  /*03f0*/  IADD3.X R15, R8, UR7, RZ, P0, !PT ;  /* 0x00000007080f7c10 */ /* 0x000fcc00087fe4ff */
[----:B------:R-:W2:Y:S01]  /*0400*/  LDG.E.CONSTANT R15, desc[UR4][R14.64] ;  /* 0x000000040e0f7981 */ /* 0x000ea2000c1e9900 */
[----:B------:R-:W-:Y:S01]  /*0410*/  IADD3 R5, P4, R5, 0x4, RZ ;  /* 0x0000000405057810 */ /* 0x000fe20007f9e0ff */
[----:B------:R-:W-:Y:S01]  /*0420*/  HFMA2.MMA R7, -RZ, RZ, 0, 0 ;  /* 0x00000000ff077435 */ /* 0x000fe200000001ff */
[----:B------:R-:W-:Y:S02]  /*0430*/  IMAD.MOV.U32 R6, RZ, RZ, R0 ;  /* 0x000000ffff067224 */ /* 0x000fe400078e0000 */
[----:B------:R-:W-:Y:S01]  /*0440*/  ISETP.NE.U32.AND P0, PT, R5, 0x18, PT ;  /* 0x000000180500780c */ /* 0x000fe20003f05070 */
[----:B------:R-:W-:-:S05]  /*0450*/  IMAD.X R8, RZ, RZ, R8, P4 ;  /* 0x000000ffff087224 */ /* 0x000fca00020e0608 */
[----:B------:R-:W-:Y:S01]  /*0460*/  ISETP.NE.AND.EX P0, PT, R8, RZ, PT, P0 ;  /* 0x000000ff0800720c */ /* 0x000fe20003f05300 */
[----:B--2---:R-:W-:-:S04]  /*0470*/  IMAD.WIDE.U32 R6, R3, R15, R6 ;  /* 0x0000000f03067225 */ /* 0x004fc800078e0006 */
[----:B------:R-:W-:Y:S01]  /*0480*/  IMAD.MOV.U32 R0, RZ, RZ, R7 ;  /* 0x000000ffff007224 */ /* 0x000fe200078e0007 */
[----:B------:R0:W-:Y:S02]  /*0490*/  STL [R2], R6 ;  /* 0x0000000602007387 */ /* 0x0001e40000100800 */
[----:B0-----:R-:W-:-:S05]  /*04a0*/  VIADD R2, R2, 0x4 ;  /* 0x0000000402027836 */ /* 0x001fca0000000000 */
[----:B------:R-:W-:Y:S05]  /*04b0*/  @P0 BRA `(.L_x_2) ;  /* 0xfffffffc00c80947 */ /* 0x000fea000383ffff */
[----:B------:R-:W-:Y:S01]  /*04c0*/  LOP3.LUT P0, R6, R19, 0x1f, RZ, 0xc0, !PT ;  /* 0x0000001f13067812 */ /* 0x000fe2000780c0ff */
[----:B------:R-:W-:Y:S01]  /*04d0*/  IMAD R8, R4, -0x4, R1 ;  /* 0xfffffffc04087824 */ /* 0x000fe200078e0201 */
[----:B------:R0:W-:Y:S04]  /*04e0*/  STL [R1+0x18], R0 ;  /* 0x0000180001007387 */ /* 0x0001e80000100800 */
[----:B------:R-:W2:Y:S04]  /*04f0*/  LDL R2, [R8+0x18] ;  /* 0x0000180008027983 */ /* 0x000ea80000100800 */
[----:B------:R-:W3:Y:S04]  /*0500*/  LDL R3, [R8+0x14] ;  /* 0x0000140008037983 */ /* 0x000ee80000100800 */
[----:B------:R-:W4:Y:S01]  /*0510*/  @P0 LDL R7, [R8+0x10] ;  /* 0x0000100008070983 */ /* 0x000f220000100800 */
[----:B------:R-:W-:Y:S01]  /*0520*/  @P0 IADD3 R4, -R6, 0x20, RZ ;  /* 0x0000002006040810 */ /* 0x000fe20007ffe1ff */
[----:B------:R-:W-:Y:S01]  /*0530*/  UMOV UR6, 0x54442d19 ;  /* 0x54442d1900067882 */ /* 0x000fe20000000000 */
[----:B------:R-:W-:Y:S01]  /*0540*/  UMOV UR7, 0x3bf921fb ;  /* 0x3bf921fb00077882 */ /* 0x000fe20000000000 */
[----:B--2---:R-:W-:-:S02]  /*0550*/  @P0 SHF.L.U32 R5, R2, R6, RZ ;  /* 0x0000000602050219 */ /* 0x004fc400000006ff */
[----:B---3--:R-:W-:Y:S02]  /*0560*/  @P0 SHF.L.U32 R6, R3, R6, RZ ;  /* 0x0000000603060219 */ /* 0x008fe400000006ff */
[-C--:B----4-:R-:W-:Y:S02]  /*0570*/  @P0 SHF.R.U32.HI R7, RZ, R4.reuse, R7 ;  /* 0x00000004ff070219 */ /* 0x090fe40000011607 */
[----:B------:R-:W-:-:S03]  /*0580*/  @P0 SHF.R.U32.HI R4, RZ, R4, R3 ;  /* 0x00000004ff040219 */ /* 0x000fc60000011603 */
[----:B------:R-:W-:Y:S02]  /*0590*/  @P0 IMAD.IADD R3, R6, 0x1, R7 ;  /* 0x0000000106030824 */ /* 0x000fe400078e0207 */
[----:B------:R-:W-:-:S05]  /*05a0*/  @P0 IMAD.IADD R2, R5, 0x1, R4 ;  /* 0x0000000105020824 */ /* 0x000fca00078e0204 */
[C---:B------:R-:W-:Y:S01]  /*05b0*/  SHF.L.W.U32.HI R15, R3.reuse, 0x2, R2 ;  /* 0x00000002030f7819 */ /* 0x040fe20000010e02 */
[----:B------:R-:W-:-:S03]  /*05c0*/  IMAD.SHL.U32 R3, R3, 0x4, RZ ;  /* 0x0000000403037824 */ /* 0x000fc600078e00ff */
[----:B0-----:R-:W-:-:S04]  /*05d0*/  SHF.R.S32.HI R0, RZ, 0x1f, R15 ;  /* 0x0000001fff007819 */ /* 0x001fc8000001140f */
[C---:B------:R-:W-:Y:S02]  /*05e0*/  LOP3.LUT R6, R0.reuse, R3, RZ, 0x3c, !PT ;  /* 0x0000000300067212 */ /* 0x040fe400078e3cff */
[----:B------:R-:W-:-:S04]  /*05f0*/  LOP3.LUT R7, R0, R15, RZ, 0x3c, !PT ;  /* 0x0000000f00077212 */ /* 0x000fc800078e3cff */
[----:B------:R-:W0:Y:S01]  /*0600*/  I2F.F64.S64 R4, R6 ;  /* 0x0000000600047312 */ /* 0x000e220000301c00 */
[----:B------:R-:W-:Y:S02]  /*0610*/  ISETP.GE.AND P0, PT, R10, RZ, PT ;  /* 0x000000ff0a00720c */ /* 0x000fe40003f06270 */
[----:B------:R-:W-:Y:S01]  /*0620*/  SHF.R.U32.HI R0, RZ, 0x1e, R2 ;  /* 0x0000001eff007819 */ /* 0x000fe20000011602 */
[----:B0-----:R-:W-:Y:S01]  /*0630*/  DMUL R4, R4, UR6 ;  /* 0x0000000604047c28 */ /* 0x001fe20008000000 */
[C---:B------:R-:W-:Y:S02]  /*0640*/  LOP3.LUT R2, R15.reuse, R10, RZ, 0x3c, !PT ;  /* 0x0000000a0f027212 */ /* 0x040fe400078e3cff */
[----:B------:R-:W-:-:S07]  /*0650*/  LEA.HI R0, R15, R0, RZ, 0x1 ;  /* 0x000000000f007211 */ /* 0x000fce00078f08ff */
[----:B------:R-:W0:Y:S01]  /*0660*/  F2F.F32.F64 R4, R4 ;  /* 0x0000000400047310 */ /* 0x000e220000301000 */
[----:B------:R-:W-:Y:S02]  /*0670*/  ISETP.GE.AND P4, PT, R2, RZ, PT ;  /* 0x000000ff0200720c */ /* 0x000fe40003f86270 */
[----:B------:R-:W-:-:S05]  /*0680*/  IADD3 R2, -R0, RZ, RZ ;  /* 0x000000ff00027210 */ /* 0x000fca0007ffe1ff */
[----:B------:R-:W-:Y:S01]  /*0690*/  @!P0 IMAD.MOV.U32 R0, RZ, RZ, R2 ;  /* 0x000000ffff008224 */ /* 0x000fe200078e0002 */
[----:B0-----:R-:W-:-:S07]  /*06a0*/  FSEL R2, -R4, R4, !P4 ;  /* 0x0000000404027208 */ /* 0x001fce0006000100 */
.L_x_1:
[----:B------:R-:W-:Y:S05]  /*06b0*/  BSYNC B0 ;  /* 0x0000000000007941 */ /* 0x000fea0003800000 */
.L_x_0:
[----:B------:R-:W-:Y:S01]  /*06c0*/  FMUL R11, R11, R83 ;  /* 0x000000530b0b7220 */ /* 0x000fe20000400000 */
[----:B------:R-:W-:Y:S01]  /*06d0*/  LOP3.LUT R3, R0, 0x1, RZ, 0xc0, !PT ;  /* 0x0000000100037812 */ /* 0x000fe200078ec0ff */
[----:B------:R-:W-:Y:S01]  /*06e0*/  FMUL.FTZ R7, R2, R2 ;  /* 0x0000000202077220 */ /* 0x000fe20000410000 */
[----:B------:R-:W-:Y:S01]  /*06f0*/  LOP3.LUT P6, RZ, R0, 0x2, RZ, 0xc0, !PT ;  /* 0x0000000200ff7812 */ /* 0x000fe200078cc0ff */
[----:B------:R-:W-:Y:S01]  /*0700*/  FMUL R6, R11, 0.63661974668502807617 ;  /* 0x3f22f9830b067820 */ /* 0x000fe20000400000 */
[----:B------:R-:W-:Y:S01]  /*0710*/  ISETP.NE.U32.AND P0, PT, R3, 0x1, PT ;  /* 0x000000010300780c */ /* 0x000fe20003f05070 */
[----:B------:R-:W-:Y:S01]  /*0720*/  FADD.FTZ R0, |R11|, -RZ ;  /* 0x800000ff0b007221 */ /* 0x000fe20000010200 */
[----:B------:R-:W-:Y:S01]  /*0730*/  IMAD.MOV.U32 R3, RZ, RZ, -0x46b2bead ;  /* 0xb94d4153ff037424 */ /* 0x000fe200078e00ff */
[----:B------:R-:W0:Y:S01]  /*0740*/  F2I.FTZ.NTZ R14, R6 ;  /* 0x00000006000e7305 */ /* 0x000e220000213100 */
[----:B------:R-:W-:Y:S01]  /*0750*/  IMAD.MOV.U32 R4, RZ, RZ, 0x3c0885e4 ;  /* 0x3c0885e4ff047424 */ /* 0x000fe200078e00ff */
[----:B------:R-:W-:Y:S01]  /*0760*/  FSEL R2, R2, 1, P0 ;  /* 0x3f80000002027808 */ /* 0x000fe20000000000 */
[----:B------:R-:W-:Y:S01]  /*0770*/  BSSY B0, `(.L_x_3) ;  /* 0x000004f000007945 */ /* 0x000fe20003800000 */
[----:B------:R-:W-:-:S02]  /*0780*/  FSETP.GE.AND P4, PT, R0, 105615, PT ;  /* 0x47ce47800000780b */ /* 0x000fc40003f86000 */
[----:B------:R-:W-:-:S04]  /*0790*/  FSETP.NEU.AND P5, PT, R0, +INF , PT ;  /* 0x7f8000000000780b */ /* 0x000fc80003fad000 */
[----:B------:R-:W-:Y:S02]  /*07a0*/  @!P0 IMAD.MOV.U32 R5, RZ, RZ, 0x37cbac00 ;  /* 0x37cbac00ff058424 */ /* 0x000fe400078e00ff */
[----:B------:R-:W-:Y:S02]  /*07b0*/  @!P0 IMAD.MOV.U32 R4, RZ, RZ, 0x3d2aaabb ;  /* 0x3d2aaabbff048424 */ /* 0x000fe400078e00ff */
[C---:B------:R-:W-:Y:S01]  /*07c0*/  @!P0 FFMA.FTZ R3, R7.reuse, R5, -0.0013887860113754868507 ;  /* 0xbab607ed07038423 */ /* 0x040fe20000010005 */
[----:B0-----:R-:W-:Y:S01]  /*07d0*/  I2FP.F32.S32 R8, R14 ;  /* 0x0000000e00087245 */ /* 0x001fe20000201400 */
[----:B------:R-:W-:Y:S01]  /*07e0*/  IMAD.MOV.U32 R5, RZ, RZ, -0x41d55558 ;  /* 0xbe2aaaa8ff057424 */ /* 0x000fe200078e00ff */
[----:B------:R-:W-:Y:S01]  /*07f0*/  @!P0 MOV R5, 0xbeffffff ;  /* 0xbeffffff00058802 */ /* 0x000fe20000000f00 */
[C---:B------:R-:W-:Y:S01]  /*0800*/  FFMA.FTZ R4, R7.reuse, R3, R4 ;  /* 0x0000000307047223 */ /* 0x040fe20000010004 */
[----:B------:R-:W-:Y:S02]  /*0810*/  IMAD.MOV.U32 R19, RZ, RZ, R14 ;  /* 0x000000ffff137224 */ /* 0x000fe400078e000e */
[----:B------:R-:W-:Y:S01]  /*0820*/  FFMA.FTZ R3, R8, -1.5707962512969970703, R11 ;  /* 0xbfc90fda08037823 */ /* 0x000fe2000001000b */
[C---:B------:R-:W-:Y:S01]  /*0830*/  FFMA.FTZ R5, R7.reuse, R4, R5 ;  /* 0x0000000407057223 */ /* 0x040fe20000010005 */
[----:B------:R-:W-:-:S02]  /*0840*/  FFMA.FTZ R7, R7, R2, RZ ;  /* 0x0000000207077223 */ /* 0x000fc400000100ff */
[C---:B------:R-:W-:Y:S02]  /*0850*/  FFMA.FTZ R3, R8.reuse, -7.5497894158615963534e-08, R3 ;  /* 0xb3a2216808037823 */ /* 0x040fe40000010003 */
[----:B------:R-:W-:Y:S02]  /*0860*/  FFMA.FTZ R2, R7, R5, R2 ;  /* 0x0000000507027223 */ /* 0x000fe40000010002 */
[----:B------:R-:W-:Y:S02]  /*0870*/  FFMA.FTZ R15, R8, -5.3903029534742383927e-15, R3 ;  /* 0xa7c234c5080f7823 */ /* 0x000fe40000010003 */
[----:B------:R-:W-:Y:S02]  /*0880*/  @P6 FFMA.FTZ R2, R2, -1, RZ ;  /* 0xbf80000002026823 */ /* 0x000fe400000100ff */
[----:B------:R-:W-:Y:S01]  /*0890*/  IMAD.MOV.U32 R0, RZ, RZ, R15 ;  /* 0x000000ffff007224 */ /* 0x000fe200078e000f */
[----:B------:R-:W-:Y:S06]  /*08a0*/  @!P4 BRA `(.L_x_4) ;  /* 0x0000000000ecc947 */ /* 0x000fec0003800000 */
[----:B------:R-:W-:Y:S01]  /*08b0*/  @!P5 FMUL.FTZ R0, RZ, R11 ;  /* 0x0000000bff00d220 */ /* 0x000fe20000410000 */
[----:B------:R-:W-:Y:S01]  /*08c0*/  @!P5 IMAD.MOV.U32 R14, RZ, RZ, RZ ;  /* 0x000000ffff0ed224 */ /* 0x000fe200078e00ff */
[----:B------:R-:W-:Y:S06]  /*08d0*/  @!P5 BRA `(.L_x_4) ;  /* 0x0000000000e0d947 */ /* 0x000fec0003800000 */
[----:B------:R-:W-:Y:S01]  /*08e0*/  SHF.R.U32.HI R23, RZ, 0x17, R11 ;  /* 0x00000017ff177819 */ /* 0x000fe2000001160b */
[----:B------:R-:W-:Y:S01]  /*08f0*/  IMAD.SHL.U32 R5, R11, 0x100, RZ ;  /* 0x000001000b057824 */ /* 0x000fe200078e00ff */
[----:B------:R-:W-:Y:S01]  /*0900*/  ULDC.64 UR6, c[0x4][0x8] ;  /* 0x0100020000067ab9 */ /* 0x000fe20000000a00 */
[----:B------:R-:W-:Y:S01]  /*0910*/  IMAD.MOV.U32 R0, RZ, RZ, RZ ;  /* 0x000000ffff007224 */ /* 0x000fe200078e00ff */
[----:B------:R-:W-:Y:S01]  /*0920*/  LOP3.LUT R3, R23, 0xe0, RZ, 0xc0, !PT ;  /* 0x000000e017037812 */ /* 0x000fe200078ec0ff */
[----:B------:R-:W-:Y:S01]  /*0930*/  IMAD.MOV.U32 R8, RZ, RZ, RZ ;  /* 0x000000ffff087224 */ /* 0x000fe200078e00ff */
[----:B------:R-:W-:Y:S01]  /*0940*/  LOP3.LUT R5, R5, 0x80000000, RZ, 0xfc, !PT ;  /* 0x8000000005057812 */ /* 0x000fe200078efcff */
[----:B------:R-:W-:Y:S01]  /*0950*/  IMAD.MOV.U32 R14, RZ, RZ, RZ ;  /* 0x000000ffff0e7224 */ /* 0x000fe200078e00ff */
[----:B------:R-:W-:Y:S01]  /*0960*/  IADD3 R4, R3, -0x80, RZ ;  /* 0xffffff8003047810 */ /* 0x000fe20007ffe0ff */
[----:B------:R-:W-:-:S03]  /*0970*/  IMAD.MOV.U32 R3, RZ, RZ, R1 ;  /* 0x000000ffff037224 */ /* 0x000fc600078e0001 */
[----:B------:R-:W-:-:S07]  /*0980*/  SHF.R.U32.HI R4, RZ, 0x5, R4 ;  /* 0x00000005ff047819 */ /* 0x000fce0000011604 */
.L_x_5:
[----:B------:R-:W-:-:S04]  /*0990*/  IADD3 R20, P0, R8, UR6, RZ ;  /* 0x0000000608147c10 */ /* 0x000fc8000ff1e0ff */
[----:B------:R-:W-:-:S06]  /*09a0*/  IADD3.X R21, R14, UR7, RZ, P0, !PT ;  /* 0x000000070e157c10 */ /* 0x000fcc00087fe4ff */
[----:B------:R-:W2:Y:S01]  /*09b0*/  LDG.E.CONSTANT R21, desc[UR4][R20.64] ;  /* 0x0000000414157981 */ /* 0x000ea2000c1e9900 */
[----:B------:R-:W-:Y:S01]  /*09c0*/  IADD3 R8, P6, R8, 0x4, RZ ;  /* 0x0000000408087810 */ /* 0x000fe20007fde0ff */
[----:B------:R-:W-:Y:S02]  /*09d0*/  IMAD.MOV.U32 R6, RZ, RZ, R0 ;  /* 0x000000ffff067224 */ /* 0x000fe400078e0000 */
[----:B------:R-:W-:Y:S01]  /*09e0*/  IMAD.MOV.U32 R7, RZ, RZ, RZ ;  /* 0x000000ffff077224 */ /* 0x000fe200078e00ff */
[----:B------:R-:W-:Y:S01]  /*09f0*/  ISETP.NE.U32.AND P0, PT, R8, 0x18, PT ;  /* 0x000000180800780c */ /* 0x000fe20003f05070 */
[----:B------:R-:W-:-:S05]  /*0a00*/  IMAD.X R14, RZ, RZ, R14, P6 ;  /* 0x000000ffff0e7224 */ /* 0x000fca00030e060e */
[----:B------:R-:W-:Y:S01]  /*0a10*/  ISETP.NE.AND.EX P0, PT, R14, RZ, PT, P0 ;  /* 0x000000ff0e00720c */ /* 0x000fe20003f05300 */
[----:B--2---:R-:W-:-:S04]  /*0a20*/  IMAD.WIDE.U32 R6, R5, R21, R6 ;  /* 0x0000001505067225 */ /* 0x004fc800078e0006 */
[----:B------:R-:W-:Y:S01]  /*0a30*/  IMAD.MOV.U32 R0, RZ, RZ, R7 ;  /* 0x000000ffff007224 */ /* 0x000fe200078e0007 */
[----:B------:R0:W-:Y:S02]  /*0a40*/  STL [R3], R6 ;  /* 0x0000000603007387 */ /* 0x0001e40000100800 */
[----:B0-----:R-:W-:-:S05]  /*0a50*/  IADD3 R3, R3, 0x4, RZ ;  /* 0x0000000403037810 */ /* 0x001fca0007ffe0ff */
        /* <DEDUP_REMOVED lines=18> */
[----:B------:R-:W-:-:S04]  /*0b80*/  SHF.R.S32.HI R5, RZ, 0x1f, R14 ;  /* 0x0000001fff057819 */ /* 0x000fc8000001140e */
[C---:B------:R-:W-:Y:S02]  /*0b90*/  LOP3.LUT R6, R5.reuse, R4, RZ, 0x3c, !PT ;  /* 0x0000000405067212 */ /* 0x040fe400078e3cff */
[----:B------:R-:W-:-:S04]  /*0ba0*/  LOP3.LUT R7, R5, R14, RZ, 0x3c, !PT ;  /* 0x0000000e05077212 */ /* 0x000fc800078e3cff */
[----:B------:R-:W1:Y:S01]  /*0bb0*/  I2F.F64.S64 R4, R6 ;  /* 0x0000000600047312 */ /* 0x000e620000301c00 */
[----:B------:R-:W-:Y:S02]  /*0bc0*/  ISETP.GE.AND P0, PT, R11, RZ, PT ;  /* 0x000000ff0b00720c */ /* 0x000fe40003f06270 */
[----:B------:R-:W-:Y:S01]  /*0bd0*/  SHF.R.U32.HI R3, RZ, 0x1e, R3 ;  /* 0x0000001eff037819 */ /* 0x000fe20000011603 */
[----:B-1----:R-:W-:Y:S01]  /*0be0*/  DMUL R4, R4, UR6 ;  /* 0x0000000604047c28 */ /* 0x002fe20008000000 */
[C---:B0-----:R-:W-:Y:S02]  /*0bf0*/  LOP3.LUT R0, R14.reuse, R11, RZ, 0x3c, !PT ;  /* 0x0000000b0e007212 */ /* 0x041fe400078e3cff */
[----:B------:R-:W-:-:S07]  /*0c00*/  LEA.HI R14, R14, R3, RZ, 0x1 ;  /* 0x000000030e0e7211 */ /* 0x000fce00078f08ff */
[----:B------:R-:W0:Y:S01]  /*0c10*/  F2F.F32.F64 R4, R4 ;  /* 0x0000000400047310 */ /* 0x000e220000301000 */
[----:B------:R-:W-:Y:S01]  /*0c20*/  ISETP.GE.AND P6, PT, R0, RZ, PT ;  /* 0x000000ff0000720c */ /* 0x000fe20003fc6270 */
[----:B------:R-:W-:-:S04]  /*0c30*/  IMAD.MOV R0, RZ, RZ, -R14 ;  /* 0x000000ffff007224 */ /* 0x000fc800078e0a0e */
[----:B------:R-:W-:Y:S01]  /*0c40*/  @!P0 IMAD.MOV.U32 R14, RZ, RZ, R0 ;  /* 0x000000ffff0e8224 */ /* 0x000fe200078e0000 */
[----:B0-----:R-:W-:-:S07]  /*0c50*/  FSEL R0, -R4, R4, !P6 ;  /* 0x0000000404007208 */ /* 0x001fce0007000100 */
.L_x_4:
[----:B------:R-:W-:Y:S05]  /*0c60*/  BSYNC B0 ;  /* 0x0000000000007941 */ /* 0x000fea0003800000 */
.L_x_3:
[----:B------:R-:W-:Y:S01]  /*0c70*/  LOP3.LUT R3, R14, 0x1, RZ, 0xc0, !PT ;  /* 0x000000010e037812 */ /* 0x000fe200078ec0ff */
[----:B------:R-:W-:Y:S01]  /*0c80*/  FMUL.FTZ R8, R0, R0 ;  /* 0x0000000000087220 */ /* 0x000fe20000410000 */
[----:B------:R-:W-:Y:S01]  /*0c90*/  IMAD.MOV.U32 R4, RZ, RZ, -0x46b2bead ;  /* 0xb94d4153ff047424 */ /* 0x000fe200078e00ff */
[----:B------:R-:W-:Y:S01]  /*0ca0*/  MOV R5, 0x3c0885e4 ;  /* 0x3c0885e400057802 */ /* 0x000fe20000000f00 */
[----:B------:R-:W-:Y:S01]  /*0cb0*/  IMAD.MOV.U32 R6, RZ, RZ, -0x41d55558 ;  /* 0xbe2aaaa8ff067424 */ /* 0x000fe200078e00ff */
[----:B------:R-:W-:Y:S01]  /*0cc0*/  ISETP.NE.U32.AND P0, PT, R3, 0x1, PT ;  /* 0x000000010300780c */ /* 0x000fe20003f05070 */
[----:B------:R-:W-:Y:S01]  /*0cd0*/  BSSY B0, `(.L_x_6) ;  /* 0x0000048000007945 */ /* 0x000fe20003800000 */
[----:B------:R-:W-:-:S11]  /*0ce0*/  LOP3.LUT P6, RZ, R14, 0x2, RZ, 0xc0, !PT ;  /* 0x000000020eff7812 */ /* 0x000fd600078cc0ff */
[----:B------:R-:W-:Y:S02]  /*0cf0*/  @!P0 IMAD.MOV.U32 R3, RZ, RZ, 0x37cbac00 ;  /* 0x37cbac00ff038424 */ /* 0x000fe400078e00ff */
[----:B------:R-:W-:Y:S02]  /*0d00*/  @!P0 IMAD.MOV.U32 R5, RZ, RZ, 0x3d2aaabb ;  /* 0x3d2aaabbff058424 */ /* 0x000fe400078e00ff */
[----:B------:R-:W-:Y:S01]  /*0d10*/  @!P0 FFMA.FTZ R4, R8, R3, -0.0013887860113754868507 ;  /* 0xbab607ed08048423 */ /* 0x000fe20000010003 */
[----:B------:R-:W-:Y:S01]  /*0d20*/  FSEL R3, R0, 1, P0 ;  /* 0x3f80000000037808 */ /* 0x000fe20000000000 */
[----:B------:R-:W-:Y:S02]  /*0d30*/  @!P0 IMAD.MOV.U32 R6, RZ, RZ, -0x41000001 ;  /* 0xbeffffffff068424 */ /* 0x000fe400078e00ff */
[C---:B------:R-:W-:Y:S02]  /*0d40*/  FFMA.FTZ R5, R8.reuse, R4, R5 ;  /* 0x0000000408057223 */ /* 0x040fe40000010005 */
[----:B------:R-:W-:-:S02]  /*0d50*/  FFMA.FTZ R0, R8, R3, RZ ;  /* 0x0000000308007223 */ /* 0x000fc400000100ff */
[----:B------:R-:W-:-:S04]  /*0d60*/  FFMA.FTZ R6, R8, R5, R6 ;  /* 0x0000000508067223 */ /* 0x000fc80000010006 */
[----:B------:R-:W-:-:S04]  /*0d70*/  FFMA.FTZ R3, R0, R6, R3 ;  /* 0x0000000600037223 */ /* 0x000fc80000010003 */
[----:B------:R-:W-:Y:S01]  /*0d80*/  @P6 FFMA.FTZ R3, R3, -1, RZ ;  /* 0xbf80000003036823 */ /* 0x000fe200000100ff */
[----:B------:R-:W-:Y:S06]  /*0d90*/  @!P3 BRA `(.L_x_7) ;  /* 0x0000000000ecb947 */ /* 0x000fec0003800000 */
[----:B------:R-:W-:Y:S01]  /*0da0*/  @!P2 FMUL.FTZ R13, RZ, R10 ;  /* 0x0000000aff0da220 */ /* 0x000fe20000410000 */
[----:B------:R-:W-:Y:S01]  /*0db0*/  @!P2 IMAD.MOV.U32 R9, RZ, RZ, RZ ;  /* 0x000000ffff09a224 */ /* 0x000fe200078e00ff */
[----:B------:R-:W-:Y:S06]  /*0dc0*/  @!P2 BRA `(.L_x_7) ;  /* 0x0000000000e0a947 */ /* 0x000fec0003800000 */
[----:B------:R-:W-:Y:S01]  /*0dd0*/  SHF.R.U32.HI R13, RZ, 0x17, R10 ;  /* 0x00000017ff0d7819 */ /* 0x000fe2000001160a */
[----:B------:R-:W-:Y:S01]  /*0de0*/  IMAD.SHL.U32 R8, R10, 0x100, RZ ;  /* 0x000001000a087824 */ /* 0x000fe200078e00ff */
[----:B------:R-:W-:Y:S01]  /*0df0*/  HFMA2.MMA R0, -RZ, RZ, 0, 0 ;  /* 0x00000000ff007435 */ /* 0x000fe200000001ff */
        /* <DEDUP_REMOVED lines=8> */
.L_x_8:
[----:B------:R-:W-:-:S04]  /*0e80*/  IADD3 R20, P0, R5, UR6, RZ ;  /* 0x0000000605147c10 */ /* 0x000fc8000ff1e0ff */
[----:B------:R-:W-:-:S06]  /*0e90*/  IADD3.X R21, R7, UR7, RZ, P0, !PT ;  /* 0x0000000707157c10 */ /* 0x000fcc00087fe4ff */
[----:B------:R-:W2:Y:S01]  /*0ea0*/  LDG.E.CONSTANT R21, desc[UR4][R20.64] ;  /* 0x0000000414157981 */ /* 0x000ea2000c1e9900 */
[----:B------:R-:W-:Y:S01]  /*0eb0*/  IADD3 R5, P2, R5, 0x4, RZ ;  /* 0x0000000405057810 */ /* 0x000fe20007f5e0ff */
[----:B------:R-:W-:Y:S02]  /*0ec0*/  IMAD.MOV.U32 R8, RZ, RZ, R0 ;  /* 0x000000ffff087224 */ /* 0x000fe400078e0000 */
[----:B------:R-:W-:Y:S01]  /*0ed0*/  IMAD.MOV.U32 R9, RZ, RZ, RZ ;  /* 0x000000ffff097224 */ /* 0x000fe200078e00ff */
[----:B------:R-:W-:Y:S02]  /*0ee0*/  ISETP.NE.U32.AND P0, PT, R5, 0x18, PT ;  /* 0x000000180500780c */ /* 0x000fe40003f05070 */
[----:B------:R-:W-:-:S04]  /*0ef0*/  IADD3.X R7, RZ, R7, RZ, P2, !PT ;  /* 0x00000007ff077210 */ /* 0x000fc800017fe4ff */
        /* <DEDUP_REMOVED lines=15> */
[----:B------:R-:W-:-:S02]  /*0ff0*/  ISETP.GE.AND P2, PT, R10, RZ, PT ;  /* 0x000000ff0a00720c */ /* 0x000fc40003f46270 */
[-C--:B--2---:R-:W-:Y:S02]  /*1000*/  @P0 SHF.L.U32 R7, R4, R8.reuse, RZ ;  /* 0x0000000804070219 */ /* 0x084fe400000006ff */
        /* <DEDUP_REMOVED lines=11> */
[----:B------:R-:W-:Y:S01]  /*10c0*/  SHF.R.U32.HI R4, RZ, 0x1e, R4 ;  /* 0x0000001eff047819 */ /* 0x000fe20000011604 */
[----:B0-----:R-:W-:Y:S01]  /*10d0*/  DMUL R6, R6, UR6 ;  /* 0x0000000606067c28 */ /* 0x001fe20008000000 */
[C---:B------:R-:W-:Y:S02]  /*10e0*/  LOP3.LUT R10, R9.reuse, R10, RZ, 0x3c, !PT ;  /* 0x0000000a090a7212 */ /* 0x040fe400078e3cff */
[----:B------:R-:W-:-:S07]  /*10f0*/  LEA.HI R9, R9, R4, RZ, 0x1 ;  /* 0x0000000409097211 */ /* 0x000fce00078f08ff */
[----:B------:R-:W0:Y:S01]  /*1100*/  F2F.F32.F64 R6, R6 ;  /* 0x0000000600067310 */ /* 0x000e220000301000 */
[----:B------:R-:W-:Y:S01]  /*1110*/  IMAD.MOV R0, RZ, RZ, -R9 ;  /* 0x000000ffff007224 */ /* 0x000fe200078e0a09 */
[----:B------:R-:W-:-:S04]  /*1120*/  ISETP.GE.AND P0, PT, R10, RZ, PT ;  /* 0x000000ff0a00720c */ /* 0x000fc80003f06270 */
[----:B------:R-:W-:Y:S02]  /*1130*/  @!P2 MOV R9, R0 ;  /* 0x000000000009a202 */ /* 0x000fe40000000f00 */
[----:B0-----:R-:W-:-:S07]  /*1140*/  FSEL R13, -R6, R6, !P0 ;  /* 0x00000006060d7208 */ /* 0x001fce0004000100 */
.L_x_7:
[----:B------:R-:W-:Y:S05]  /*1150*/  BSYNC B0 ;  /* 0x0000000000007941 */ /* 0x000fea0003800000 */
.L_x_6:
[----:B------:R-:W-:Y:S01]  /*1160*/  LOP3.LUT R0, R9, 0x1, RZ, 0xc0, !PT ;  /* 0x0000000109007812 */ /* 0x000fe200078ec0ff */
[----:B------:R-:W-:Y:S01]  /*1170*/  FMUL.FTZ R8, R13, R13 ;  /* 0x0000000d0d087220 */ /* 0x000fe20000410000 */
[----:B------:R-:W-:Y:S01]  /*1180*/  VIADD R9, R9, 0x1 ;  /* 0x0000000109097836 */ /* 0x000fe20000000000 */
[----:B------:R-:W-:Y:S01]  /*1190*/  BSSY B0, `(.L_x_9) ;  /* 0x000004c000007945 */ /* 0x000fe20003800000 */
[----:B------:R-:W-:Y:S01]  /*11a0*/  ISETP.NE.U32.AND P0, PT, R0, 0x1, PT ;  /* 0x000000010000780c */ /* 0x000fe20003f05070 */
[----:B------:R-:W-:Y:S02]  /*11b0*/  IMAD.MOV.U32 R0, RZ, RZ, -0x46b2bead ;  /* 0xb94d4153ff007424 */ /* 0x000fe400078e00ff */
[----:B------:R-:W-:Y:S01]  /*11c0*/  IMAD.MOV.U32 R5, RZ, RZ, 0x3c0885e4 ;  /* 0x3c0885e4ff057424 */ /* 0x000fe200078e00ff */
[----:B------:R-:W-:Y:S01]  /*11d0*/  LOP3.LUT P2, RZ, R9, 0x2, RZ, 0xc0, !PT ;  /* 0x0000000209ff7812 */ /* 0x000fe2000784c0ff */
[----:B------:R-:W-:Y:S01]  /*11e0*/  IMAD.MOV.U32 R6, RZ, RZ, -0x41d55558 ;  /* 0xbe2aaaa8ff067424 */ /* 0x000fe200078e00ff */
[----:B------:R-:W-:-:S07]  /*11f0*/  FSEL R4, R13, 1, !P0 ;  /* 0x3f8000000d047808 */ /* 0x000fce0004000000 */
[----:B------:R-:W-:Y:S01]  /*1200*/  @P0 IMAD.MOV.U32 R7, RZ, RZ, 0x37cbac00 ;  /* 0x37cbac00ff070424 */ /* 0x000fe200078e00ff */
[----:B------:R-:W-:Y:S01]  /*1210*/  @P0 MOV R6, 0xbeffffff ;  /* 0xbeffffff00060802 */ /* 0x000fe20000000f00 */
[----:B------:R-:W-:Y:S02]  /*1220*/  @P0 IMAD.MOV.U32 R5, RZ, RZ, 0x3d2aaabb ;  /* 0x3d2aaabbff050424 */ /* 0x000fe400078e00ff */
[C---:B------:R-:W-:Y:S01]  /*1230*/  @P0 FFMA.FTZ R0, R8.reuse, R7, -0.0013887860113754868507 ;  /* 0xbab607ed08000423 */ /* 0x040fe20000010007 */
[----:B------:R-:W-:-:S03]  /*1240*/  FFMA.FTZ R7, R8, R4, RZ ;  /* 0x0000000408077223 */ /* 0x000fc600000100ff */
[----:B------:R-:W-:-:S04]  /*1250*/  FFMA.FTZ R5, R8, R0, R5 ;  /* 0x0000000008057223 */ /* 0x000fc80000010005 */
        /* <DEDUP_REMOVED lines=14> */
[----:B------:R-:W-:Y:S02]  /*1340*/  IMAD.MOV.U32 R10, RZ, RZ, RZ ;  /* 0x000000ffff0a7224 */ /* 0x000fe400078e00ff */
[----:B------:R-:W-:Y:S01]  /*1350*/  VIADD R6, R5, 0xffffff80 ;  /* 0xffffff8005067836 */ /* 0x000fe20000000000 */
[----:B------:R-:W-:-:S04]  /*1360*/  MOV R5, R1 ;  /* 0x0000000100057202 */ /* 0x000fc80000000f00 */
[----:B------:R-:W-:-:S07]  /*1370*/  SHF.R.U32.HI R6, RZ, 0x5, R6 ;  /* 0x00000005ff067819 */ /* 0x000fce0000011606 */
.L_x_11:
        /* <DEDUP_REMOVED lines=27> */
[----:B------:R-:W-:Y:S02]  /*1530*/  @P0 SHF.R.U32.HI R7, RZ, R7, R6 ;  /* 0x00000007ff070219 */ /* 0x000fe40000011606 */
[----:B------:R-:W-:-:S03]  /*1540*/  @P0 IADD3 R6, R9, R10, RZ ;  /* 0x0000000a09060210 */ /* 0x000fc60007ffe0ff */
[----:B------:R-:W-:-:S05]  /*1550*/  @P0 IMAD.IADD R5, R8, 0x1, R7 ;  /* 0x0000000108050824 */ /* 0x000fca00078e0207 */
[C---:B0-----:R-:W-:Y:S01]  /*1560*/  SHF.L.W.U32.HI R0, R6.reuse, 0x2, R5 ;  /* 0x0000000206007819 */ /* 0x041fe20000010e05 */
[----:B------:R-:W-:-:S03]  /*1570*/  IMAD.SHL.U32 R6, R6, 0x4, RZ ;  /* 0x0000000406067824 */ /* 0x000fc600078e00ff */
[----:B------:R-:W-:-:S04]  /*1580*/  SHF.R.S32.HI R7, RZ, 0x1f, R0 ;  /* 0x0000001fff077819 */ /* 0x000fc80000011400 */
[C---:B------:R-:W-:Y:S02]  /*1590*/  LOP3.LUT R8, R7.reuse, R6, RZ, 0x3c, !PT ;  /* 0x0000000607087212 */ /* 0x040fe400078e3cff */
[----:B------:R-:W-:-:S04]  /*15a0*/  LOP3.LUT R9, R7, R0, RZ, 0x3c, !PT ;  /* 0x0000000007097212 */ /* 0x000fc800078e3cff */
[----:B------:R-:W0:Y:S01]  /*15b0*/  I2F.F64.S64 R6, R8 ;  /* 0x0000000800067312 */ /* 0x000e220000301c00 */
[----:B------:R-:W-:Y:S01]  /*15c0*/  SHF.R.U32.HI R5, RZ, 0x1e, R5 ;  /* 0x0000001eff057819 */ /* 0x000fe20000011605 */
[----:B0-----:R-:W-:-:S03]  /*15d0*/  DMUL R6, R6, UR6 ;  /* 0x0000000606067c28 */ /* 0x001fc60008000000 */
[C---:B------:R-:W-:Y:S02]  /*15e0*/  LEA.HI R19, R0.reuse, R5, RZ, 0x1 ;  /* 0x0000000500137211 */ /* 0x040fe400078f08ff */
[----:B------:R-:W-:-:S05]  /*15f0*/  LOP3.LUT R11, R0, R11, RZ, 0x3c, !PT ;  /* 0x0000000b000b7212 */ /* 0x000fca00078e3cff */
[----:B------:R-:W0:Y:S01]  /*1600*/  F2F.F32.F64 R6, R6 ;  /* 0x0000000600067310 */ /* 0x000e220000301000 */
[----:B------:R-:W-:Y:S01]  /*1610*/  ISETP.GE.AND P0, PT, R11, RZ, PT ;  /* 0x000000ff0b00720c */ /* 0x000fe20003f06270 */
[----:B------:R-:W-:-:S04]  /*1620*/  IMAD.MOV R0, RZ, RZ, -R19 ;  /* 0x000000ffff007224 */ /* 0x000fc800078e0a13 */
[----:B------:R-:W-:Y:S01]  /*1630*/  @!P2 IMAD.MOV.U32 R19, RZ, RZ, R0 ;  /* 0x000000ffff13a224 */ /* 0x000fe200078e0000 */
[----:B0-----:R-:W-:-:S07]  /*1640*/  FSEL R15, -R6, R6, !P0 ;  /* 0x00000006060f7208 */ /* 0x001fce0004000100 */
.L_x_10:
[----:B------:R-:W-:Y:S05]  /*1650*/  BSYNC B0 ;  /* 0x0000000000007941 */ /* 0x000fea0003800000 */
.L_x_9:
[----:B------:R-:W-:Y:S01]  /*1660*/  LOP3.LUT R0, R19, 0x1, RZ, 0xc0, !PT ;  /* 0x0000000113007812 */ /* 0x000fe200078ec0ff */
[----:B-----5:R-:W-:Y:S01]  /*1670*/  FMUL R14, R12, R82 ;  /* 0x000000520c0e7220 */ /* 0x020fe20000400000 */
[----:B------:R-:W-:Y:S01]  /*1680*/  FMUL.FTZ R8, R15, R15 ;  /* 0x0000000f0f087220 */ /* 0x000fe20000410000 */
[----:B------:R-:W-:Y:S01]  /*1690*/  IMAD.MOV.U32 R5, RZ, RZ, 0x3c0885e4 ;  /* 0x3c0885e4ff057424 */ /* 0x000fe200078e00ff */
[----:B------:R-:W-:Y:S01]  /*16a0*/  ISETP.NE.U32.AND P0, PT, R0, 0x1, PT ;  /* 0x000000010000780c */ /* 0x000fe20003f05070 */
[----:B------:R-:W-:Y:S01]  /*16b0*/  FMUL R7, R14, 0.63661974668502807617 ;  /* 0x3f22f9830e077820 */ /* 0x000fe20000400000 */
[----:B------:R-:W-:Y:S01]  /*16c0*/  IMAD.MOV.U32 R0, RZ, RZ, -0x46b2bead ;  /* 0xb94d4153ff007424 */ /* 0x000fe200078e00ff */
[----:B------:R-:W-:Y:S01]  /*16d0*/  IADD3 R19, R19, 0x1, RZ ;  /* 0x0000000113137810 */ /* 0x000fe20007ffe0ff */
[----:B------:R-:W-:Y:S01]  /*16e0*/  IMAD.MOV.U32 R6, RZ, RZ, -0x41d55558 ;  /* 0xbe2aaaa8ff067424 */ /* 0x000fe200078e00ff */
[----:B------:R-:W0:Y:S01]  /*16f0*/  F2I.FTZ.NTZ R20, R7 ;  /* 0x0000000700147305 */ /* 0x000e220000213100 */
[----:B------:R-:W-:Y:S01]  /*1700*/  BSSY B0, `(.L_x_12) ;  /* 0x0000051000007945 */ /* 0x000fe20003800000 */
[----:B------:R-:W-:-:S06]  /*1710*/  LOP3.LUT P4, RZ, R19, 0x2, RZ, 0xc0, !PT ;  /* 0x0000000213ff7812 */ /* 0x000fcc000788c0ff */
[----:B------:R-:W-:Y:S02]  /*1720*/  @P0 IMAD.MOV.U32 R9, RZ, RZ, 0x37cbac00 ;  /* 0x37cbac00ff090424 */ /* 0x000fe400078e00ff */
[----:B------:R-:W-:Y:S02]  /*1730*/  @P0 IMAD.MOV.U32 R5, RZ, RZ, 0x3d2aaabb ;  /* 0x3d2aaabbff050424 */ /* 0x000fe400078e00ff */
[----:B------:R-:W-:Y:S01]  /*1740*/  @P0 FFMA.FTZ R0, R8, R9, -0.0013887860113754868507 ;  /* 0xbab607ed08000423 */ /* 0x000fe20000010009 */
[----:B------:R-:W-:Y:S01]  /*1750*/  FADD.FTZ R9, |R14|, -RZ ;  /* 0x800000ff0e097221 */ /* 0x000fe20000010200 */
[----:B------:R-:W-:Y:S01]  /*1760*/  @P0 IMAD.MOV.U32 R6, RZ, RZ, -0x41000001 ;  /* 0xbeffffffff060424 */ /* 0x000fe200078e00ff */
[----:B0-----:R-:W-:Y:S01]  /*1770*/  I2FP.F32.S32 R13, R20 ;  /* 0x00000014000d7245 */ /* 0x001fe20000201400 */
[C---:B------:R-:W-:Y:S01]  /*1780*/  FFMA.FTZ R7, R8.reuse, R0, R5 ;  /* 0x0000000008077223 */ /* 0x040fe20000010005 */
[----:B------:R-:W-:Y:S01]  /*1790*/  FSEL R5, R15, 1, !P0 ;  /* 0x3f8000000f057808 */ /* 0x000fe20004000000 */
[----:B------:R-:W-:Y:S01]  /*17a0*/  IMAD.MOV.U32 R19, RZ, RZ, R20 ;  /* 0x000000ffff137224 */ /* 0x000fe200078e0014 */
[----:B------:R-:W-:Y:S01]  /*17b0*/  FSETP.GE.AND P3, PT, R9, 105615, PT ;  /* 0x47ce47800900780b */ /* 0x000fe20003f66000 */
[----:B------:R-:W-:Y:S01]  /*17c0*/  FFMA.FTZ R0, R13, -1.5707962512969970703, R14 ;  /* 0xbfc90fda0d007823 */ /* 0x000fe2000001000e */
[C---:B------:R-:W-:Y:S01]  /*17d0*/  FFMA.FTZ R6, R8.reuse, R7, R6 ;  /* 0x0000000708067223 */ /* 0x040fe20000010006 */
[----:B------:R-:W-:Y:S01]  /*17e0*/  FFMA.FTZ R8, R8, R5, RZ ;  /* 0x0000000508087223 */ /* 0x000fe200000100ff */
[----:B------:R-:W-:Y:S01]  /*17f0*/  FSETP.NEU.AND P2, PT, R9, +INF , PT ;  /* 0x7f8000000900780b */ /* 0x000fe20003f4d000 */
[----:B------:R-:W-:-:S02]  /*1800*/  FFMA.FTZ R0, R13, -7.5497894158615963534e-08, R0 ;  /* 0xb3a221680d007823 */ /* 0x000fc40000010000 */
        /* <DEDUP_REMOVED lines=19> */
.L_x_14:
[----:B------:R-:W-:-:S04]  /*1940*/  IADD3 R20, P0, R9, UR6, RZ ;  /* 0x0000000609147c10 */ /* 0x000fc8000ff1e0ff */
[----:B------:R-:W-:-:S06]  /*1950*/  IADD3.X R21, R15, UR7, RZ, P0, !PT ;  /* 0x000000070f157c10 */ /* 0x000fcc00087fe4ff */
[----:B------:R-:W2:Y:S01]  /*1960*/  LDG.E.CONSTANT R21, desc[UR4][R20.64] ;  /* 0x0000000414157981 */ /* 0x000ea2000c1e9900 */
[----:B------:R-:W-:Y:S01]  /*1970*/  IADD3 R9, P4, R9, 0x4, RZ ;  /* 0x0000000409097810 */ /* 0x000fe20007f9e0ff */
[----:B------:R-:W-:Y:S01]  /*1980*/  IMAD.MOV.U32 R10, RZ, RZ, R0 ;  /* 0x000000ffff0a7224 */ /* 0x000fe200078e0000 */
[----:B------:R-:W-:Y:S02]  /*1990*/  MOV R11, RZ ;  /* 0x000000ff000b7202 */ /* 0x000fe40000000f00 */
        /* <DEDUP_REMOVED lines=39> */
.L_x_13:
[----:B------:R-:W-:Y:S05]  /*1c10*/  BSYNC B0 ;  /* 0x0000000000007941 */ /* 0x000fea0003800000 */
.L_x_12:
[----:B------:R-:W-:Y:S01]  /*1c20*/  FMUL R15, R12, R83 ;  /* 0x000000530c0f7220 */ /* 0x000fe20000400000 */
[----:B------:R-:W-:Y:S01]  /*1c30*/  LOP3.LUT R6, R20, 0x1, RZ, 0xc0, !PT ;  /* 0x0000000114067812 */ /* 0x000fe200078ec0ff */
[----:B------:R-:W-:Y:S01]  /*1c40*/  FMUL.FTZ R11, R0, R0 ;  /* 0x00000000000b7220 */ /* 0x000fe20000410000 */
[----:B------:R-:W-:Y:S01]  /*1c50*/  LOP3.LUT P6, RZ, R20, 0x2, RZ, 0xc0, !PT ;  /* 0x0000000214ff7812 */ /* 0x000fe200078cc0ff */
[C---:B------:R-:W-:Y:S01]  /*1c60*/  FMUL R9, R15.reuse, 0.63661974668502807617 ;  /* 0x3f22f9830f097820 */ /* 0x040fe20000400000 */
[----:B------:R-:W-:Y:S01]  /*1c70*/  ISETP.NE.U32.AND P0, PT, R6, 0x1, PT ;  /* 0x000000010600780c */ /* 0x000fe20003f05070 */
[----:B------:R-:W-:Y:S01]  /*1c80*/  FADD.FTZ R20, |R15|, -RZ ;  /* 0x800000ff0f147221 */ /* 0x000fe20000010200 */
[----:B------:R-:W-:Y:S01]  /*1c90*/  IMAD.MOV.U32 R6, RZ, RZ, -0x46b2bead ;  /* 0xb94d4153ff067424 */ /* 0x000fe200078e00ff */
[----:B------:R-:W0:Y:S01]  /*1ca0*/  F2I.FTZ.NTZ R12, R9 ;  /* 0x00000009000c7305 */ /* 0x000e220000213100 */
[----:B------:R-:W-:Y:S01]  /*1cb0*/  IMAD.MOV.U32 R7, RZ, RZ, 0x3c0885e4 ;  /* 0x3c0885e4ff077424 */ /* 0x000fe200078e00ff */
[----:B------:R-:W-:Y:S01]  /*1cc0*/  BSSY B0, `(.L_x_15) ;  /* 0x0000050000007945 */ /* 0x000fe20003800000 */
[----:B------:R-:W-:-:S02]  /*1cd0*/  FSETP.GE.AND P4, PT, R20, 105615, PT ;  /* 0x47ce47801400780b */ /* 0x000fc40003f86000 */
[----:B------:R-:W-:-:S05]  /*1ce0*/  FSETP.NEU.AND P5, PT, R20, +INF , PT ;  /* 0x7f8000001400780b */ /* 0x000fca0003fad000 */
[----:B------:R-:W-:Y:S02]  /*1cf0*/  @!P0 IMAD.MOV.U32 R8, RZ, RZ, 0x37cbac00 ;  /* 0x37cbac00ff088424 */ /* 0x000fe400078e00ff */
[----:B------:R-:W-:Y:S02]  /*1d00*/  @!P0 IMAD.MOV.U32 R7, RZ, RZ, 0x3d2aaabb ;  /* 0x3d2aaabbff078424 */ /* 0x000fe400078e00ff */
[C---:B------:R-:W-:Y:S01]  /*1d10*/  @!P0 FFMA.FTZ R6, R11.reuse, R8, -0.0013887860113754868507 ;  /* 0xbab607ed0b068423 */ /* 0x040fe20000010008 */
[----:B0-----:R-:W-:Y:S01]  /*1d20*/  I2FP.F32.S32 R10, R12 ;  /* 0x0000000c000a7245 */ /* 0x001fe20000201400 */
[----:B------:R-:W-:Y:S01]  /*1d30*/  IMAD.MOV.U32 R8, RZ, RZ, -0x41d55558 ;  /* 0xbe2aaaa8ff087424 */ /* 0x000fe200078e00ff */
[----:B------:R-:W-:Y:S01]  /*1d40*/  @!P0 MOV R8, 0xbeffffff ;  /* 0xbeffffff00088802 */ /* 0x000fe20000000f00 */
[----:B------:R-:W-:Y:S01]  /*1d50*/  FFMA.FTZ R7, R11, R6, R7 ;  /* 0x000000060b077223 */ /* 0x000fe20000010007 */
[----:B------:R-:W-:Y:S01]  /*1d60*/  FSEL R6, R0, 1, P0 ;  /* 0x3f80000000067808 */ /* 0x000fe20000000000 */
[----:B------:R-:W-:Y:S01]  /*1d70*/  FFMA.FTZ R9, R10, -1.5707962512969970703, R15 ;  /* 0xbfc90fda0a097823 */ /* 0x000fe2000001000f */
[----:B------:R-:W-:-:S02]  /*1d80*/  IMAD.MOV.U32 R21, RZ, RZ, R12 ;  /* 0x000000ffff157224 */ /* 0x000fc400078e000c */
[C---:B------:R-:W-:Y:S01]  /*1d90*/  FFMA.FTZ R7, R11.reuse, R7, R8 ;  /* 0x000000070b077223 */ /* 0x040fe20000010008 */
[----:B------:R-:W-:Y:S01]  /*1da0*/  FFMA.FTZ R9, R10, -7.5497894158615963534e-08, R9 ;  /* 0xb3a221680a097823 */ /* 0x000fe20000010009 */
[----:B------:R-:W-:-:S03]  /*1db0*/  FFMA.FTZ R11, R11, R6, RZ ;  /* 0x000000060b0b7223 */ /* 0x000fc600000100ff */
[----:B------:R-:W-:Y:S01]  /*1dc0*/  FFMA.FTZ R20, R10, -5.3903029534742383927e-15, R9 ;  /* 0xa7c234c50a147823 */ /* 0x000fe20000010009 */
[----:B------:R-:W-:-:S03]  /*1dd0*/  FFMA.FTZ R6, R11, R7, R6 ;  /* 0x000000070b067223 */ /* 0x000fc60000010006 */
[----:B------:R-:W-:Y:S02]  /*1de0*/  IMAD.MOV.U32 R0, RZ, RZ, R20 ;  /* 0x000000ffff007224 */ /* 0x000fe400078e0014 */
        /* <DEDUP_REMOVED lines=16> */
.L_x_17:
        /* <DEDUP_REMOVED lines=45> */
.L_x_16:
[----:B------:R-:W-:Y:S05]  /*21c0*/  BSYNC B0 ;  /* 0x0000000000007941 */ /* 0x000fea0003800000 */
.L_x_15:
        /* <DEDUP_REMOVED lines=33> */
.L_x_20:
        /* <DEDUP_REMOVED lines=45> */
.L_x_19:
[----:B------:R-:W-:Y:S05]  /*26b0*/  BSYNC B0 ;  /* 0x0000000000007941 */ /* 0x000fea0003800000 */
.L_x_18:
        /* <DEDUP_REMOVED lines=34> */
.L_x_23:
        /* <DEDUP_REMOVED lines=45> */
.L_x_22:
[----:B------:R-:W-:Y:S05]  /*2bb0*/  BSYNC B0 ;  /* 0x0000000000007941 */ /* 0x000fea0003800000 */
.L_x_21:
[----:B------:R-:W-:Y:S01]  /*2bc0*/  LOP3.LUT R0, R21, 0x1, RZ, 0xc0, !PT ;  /* 0x0000000115007812 */ /* 0x000fe200078ec0ff */
[----:B------:R-:W-:Y:S01]  /*2bd0*/  FMUL R19, R17, R82 ;  /* 0x0000005211137220 */ /* 0x000fe20000400000 */
        /* <DEDUP_REMOVED lines=12> */
[C---:B------:R-:W-:Y:S01]  /*2ca0*/  @P0 FFMA.FTZ R0, R14.reuse, R13, -0.0013887860113754868507 ;  /* 0xbab607ed0e000423 */ /* 0x040fe2000001000d */
[----:B------:R-:W-:Y:S01]  /*2cb0*/  @P0 IMAD.MOV.U32 R10, RZ, RZ, -0x41000001 ;  /* 0xbeffffffff0a0424 */ /* 0x000fe200078e00ff */
[----:B0-----:R-:W-:Y:S02]  /*2cc0*/  I2FP.F32.S32 R12, R25 ;  /* 0x00000019000c7245 */ /* 0x001fe40000201400 */
[----:B------:R-:W-:Y:S01]  /*2cd0*/  FFMA.FTZ R11, R14, R0, R9 ;  /* 0x000000000e0b7223 */ /* 0x000fe20000010009 */
[----:B------:R-:W-:Y:S01]  /*2ce0*/  FADD.FTZ R0, |R19|, -RZ ;  /* 0x800000ff13007221 */ /* 0x000fe20000010200 */
[----:B------:R-:W-:Y:S01]  /*2cf0*/  FSEL R9, R20, 1, !P0 ;  /* 0x3f80000014097808 */ /* 0x000fe20004000000 */
[----:B------:R-:W-:-:S02]  /*2d00*/  IMAD.MOV.U32 R24, RZ, RZ, R25 ;  /* 0x000000ffff187224 */ /* 0x000fc400078e0019 */
[----:B------:R-:W-:Y:S01]  /*2d10*/  FFMA.FTZ R13, R12, -1.5707962512969970703, R19 ;  /* 0xbfc90fda0c0d7823 */ /* 0x000fe20000010013 */
[----:B------:R-:W-:Y:S01]  /*2d20*/  FFMA.FTZ R10, R14, R11, R10 ;  /* 0x0000000b0e0a7223 */ /* 0x000fe2000001000a */
[----:B------:R-:W-:Y:S01]  /*2d30*/  FSETP.GE.AND P3, PT, R0, 105615, PT ;  /* 0x47ce47800000780b */ /* 0x000fe20003f66000 */
[----:B------:R-:W-:Y:S01]  /*2d40*/  FFMA.FTZ R14, R14, R9, RZ ;  /* 0x000000090e0e7223 */ /* 0x000fe200000100ff */
[----:B------:R-:W-:Y:S01]  /*2d50*/  FFMA.FTZ R13, R12, -7.5497894158615963534e-08, R13 ;  /* 0xb3a221680c0d7823 */ /* 0x000fe2000001000d */
[----:B------:R-:W-:Y:S02]  /*2d60*/  FSETP.NEU.AND P2, PT, R0, +INF , PT ;  /* 0x7f8000000000780b */ /* 0x000fe40003f4d000 */
[----:B------:R-:W-:Y:S01]  /*2d70*/  FFMA.FTZ R9, R14, R10, R9 ;  /* 0x0000000a0e097223 */ /* 0x000fe20000010009 */
[----:B------:R-:W-:-:S03]  /*2d80*/  FFMA.FTZ R23, R12, -5.3903029534742383927e-15, R13 ;  /* 0xa7c234c50c177823 */ /* 0x000fc6000001000d */
[----:B------:R-:W-:Y:S01]  /*2d90*/  @P4 FFMA.FTZ R9, R9, -1, RZ ;  /* 0xbf80000009094823 */ /* 0x000fe200000100ff */
[----:B------:R-:W-:-:S03]  /*2da0*/  IMAD.MOV.U32 R0, RZ, RZ, R23 ;  /* 0x000000ffff007224 */ /* 0x000fc600078e0017 */
[----:B------:R-:W-:Y:S05]  /*2db0*/  @!P3 BRA `(.L_x_25) ;  /* 0x0000000000ecb947 */ /* 0x000fea0003800000 */
        /* <DEDUP_REMOVED lines=14> */
.L_x_26:
        /* <DEDUP_REMOVED lines=45> */
.L_x_25:
[----:B------:R-:W-:Y:S05]  /*3170*/  BSYNC B0 ;  /* 0x0000000000007941 */ /* 0x000fea0003800000 */
.L_x_24:
[----:B------:R-:W-:Y:S01]  /*3180*/  FMUL R21, R17, R83 ;  /* 0x0000005311157220 */ /* 0x000fe20000400000 */
[----:B------:R-:W-:Y:S01]  /*3190*/  LOP3.LUT R10, R25, 0x1, RZ, 0xc0, !PT ;  /* 0x00000001190a7812 */ /* 0x000fe200078ec0ff */
[----:B------:R-:W-:Y:S01]  /*31a0*/  FMUL.FTZ R15, R0, R0 ;  /* 0x00000000000f7220 */ /* 0x000fe20000410000 */
[----:B------:R-:W-:Y:S02]  /*31b0*/  IMAD.MOV.U32 R11, RZ, RZ, 0x3c0885e4 ;  /* 0x3c0885e4ff0b7424 */ /* 0x000fe400078e00ff */
[C---:B------:R-:W-:Y:S01]  /*31c0*/  FMUL R13, R21.reuse, 0.63661974668502807617 ;  /* 0x3f22f983150d7820 */ /* 0x040fe20000400000 */
[----:B------:R-:W-:Y:S01]  /*31d0*/  ISETP.NE.U32.AND P0, PT, R10, 0x1, PT ;  /* 0x000000010a00780c */ /* 0x000fe20003f05070 */
[----:B------:R-:W-:Y:S01]  /*31e0*/  FADD.FTZ R20, |R21|, -RZ ;  /* 0x800000ff15147221 */ /* 0x000fe20000010200 */
[----:B------:R-:W-:Y:S01]  /*31f0*/  IMAD.MOV.U32 R10, RZ, RZ, -0x46b2bead ;  /* 0xb94d4153ff0a7424 */ /* 0x000fe200078e00ff */
[----:B------:R-:W0:Y:S01]  /*3200*/  F2I.FTZ.NTZ R17, R13 ;  /* 0x0000000d00117305 */ /* 0x000e220000213100 */
[----:B------:R-:W-:Y:S01]  /*3210*/  LOP3.LUT P6, RZ, R25, 0x2, RZ, 0xc0, !PT ;  /* 0x0000000219ff7812 */ /* 0x000fe200078cc0ff */
        /* <DEDUP_REMOVED lines=35> */
.L_x_29:
        /* <DEDUP_REMOVED lines=29> */
[C---:B0-----:R-:W-:Y:S01]  /*3620*/  SHF.L.W.U32.HI R0, R12.reuse, 0x2, R11 ;  /* 0x000000020c007819 */ /* 0x041fe20000010e0b */
[----:B------:R-:W-:-:S03]  /*3630*/  IMAD.SHL.U32 R12, R12, 0x4, RZ ;  /* 0x000000040c0c7824 */ /* 0x000fc600078e00ff */
[----:B------:R-:W-:-:S04]  /*3640*/  SHF.R.S32.HI R13, RZ, 0x1f, R0 ;  /* 0x0000001fff0d7819 */ /* 0x000fc80000011400 */
[C---:B------:R-:W-:Y:S02]  /*3650*/  LOP3.LUT R14, R13.reuse, R12, RZ, 0x3c, !PT ;  /* 0x0000000c0d0e7212 */ /* 0x040fe400078e3cff */
[----:B------:R-:W-:-:S04]  /*3660*/  LOP3.LUT R15, R13, R0, RZ, 0x3c, !PT ;  /* 0x000000000d0f7212 */ /* 0x000fc800078e3cff */
[----:B------:R-:W0:Y:S01]  /*3670*/  I2F.F64.S64 R12, R14 ;  /* 0x0000000e000c7312 */ /* 0x000e220000301c00 */
[----:B------:R-:W-:Y:S02]  /*3680*/  ISETP.GE.AND P0, PT, R21, RZ, PT ;  /* 0x000000ff1500720c */ /* 0x000fe40003f06270 */
[----:B------:R-:W-:Y:S01]  /*3690*/  SHF.R.U32.HI R11, RZ, 0x1e, R11 ;  /* 0x0000001eff0b7819 */ /* 0x000fe2000001160b */
[----:B0-----:R-:W-:-:S03]  /*36a0*/  DMUL R12, R12, UR6 ;  /* 0x000000060c0c7c28 */ /* 0x001fc60008000000 */
[C---:B------:R-:W-:Y:S02]  /*36b0*/  LEA.HI R17, R0.reuse, R11, RZ, 0x1 ;  /* 0x0000000b00117211 */ /* 0x040fe400078f08ff */
[----:B------:R-:W-:-:S05]  /*36c0*/  LOP3.LUT R20, R0, R21, RZ, 0x3c, !PT ;  /* 0x0000001500147212 */ /* 0x000fca00078e3cff */
[----:B------:R-:W0:Y:S01]  /*36d0*/  F2F.F32.F64 R12, R12 ;  /* 0x0000000c000c7310 */ /* 0x000e220000301000 */
[----:B------:R-:W-:Y:S01]  /*36e0*/  IMAD.MOV R0, RZ, RZ, -R17 ;  /* 0x000000ffff007224 */ /* 0x000fe200078e0a11 */
[----:B------:R-:W-:-:S03]  /*36f0*/  ISETP.GE.AND P6, PT, R20, RZ, PT ;  /* 0x000000ff1400720c */ /* 0x000fc60003fc6270 */
[----:B------:R-:W-:Y:S01]  /*3700*/  @!P0 IMAD.MOV.U32 R17, RZ, RZ, R0 ;  /* 0x000000ffff118224 */ /* 0x000fe200078e0000 */
[----:B0-----:R-:W-:-:S09]  /*3710*/  FSEL R0, -R12, R12, !P6 ;  /* 0x0000000c0c007208 */ /* 0x001fd20007000100 */
.L_x_28:
[----:B------:R-:W-:Y:S05]  /*3720*/  BSYNC B0 ;  /* 0x0000000000007941 */ /* 0x000fea0003800000 */
.L_x_27:
        /* <DEDUP_REMOVED lines=33> */
.L_x_32:
        /* <DEDUP_REMOVED lines=24> */
[----:B--2---:R-:W-:Y:S02]  /*3ac0*/  @P0 SHF.L.U32 R15, R12, R24, RZ ;  /* 0x000000180c0f0219 */ /* 0x004fe400000006ff */
[-C--:B----4-:R-:W-:Y:S02]  /*3ad0*/  @P0 SHF.R.U32.HI R20, RZ, R14.reuse, R17 ;  /* 0x0000000eff140219 */ /* 0x090fe40000011611 */
[----:B---3--:R-:W-:Y:S02]  /*3ae0*/  @P0 SHF.R.U32.HI R14, RZ, R14, R13 ;  /* 0x0000000eff0e0219 */ /* 0x008fe4000001160d */
[----:B------:R-:W-:-:S03]  /*3af0*/  @P0 SHF.L.U32 R17, R13, R24, RZ ;  /* 0x000000180d110219 */ /* 0x000fc600000006ff */
        /* <DEDUP_REMOVED lines=17> */
.L_x_31:
[----:B------:R-:W-:Y:S05]  /*3c10*/  BSYNC B0 ;  /* 0x0000000000007941 */ /* 0x000fea0003800000 */
.L_x_30:
[C---:B------:R-:W-:Y:S01]  /*3c20*/  LOP3.LUT R0, R24.reuse, 0x1, RZ, 0xc0, !PT ;  /* 0x0000000118007812 */ /* 0x040fe200078ec0ff */
[C---:B------:R-:W-:Y:S01]  /*3c30*/  FMUL.FTZ R20, R23.reuse, R23 ;  /* 0x0000001717147220 */ /* 0x040fe20000410000 */
        /* <DEDUP_REMOVED lines=32> */
.L_x_35:
        /* <DEDUP_REMOVED lines=28> */
[----:B------:R-:W-:Y:S01]  /*4000*/  @P0 IMAD.IADD R13, R17, 0x1, R20 ;  /* 0x00000001110d0824 */ /* 0x000fe200078e0214 */
[----:B------:R-:W-:-:S04]  /*4010*/  @P0 IADD3 R14, R15, R24, RZ ;  /* 0x000000180f0e0210 */ /* 0x000fc80007ffe0ff */
        /* <DEDUP_REMOVED lines=15> */
.L_x_34:
[----:B------:R-:W-:Y:S05]  /*4110*/  BSYNC B0 ;  /* 0x0000000000007941 */ /* 0x000fea0003800000 */
.L_x_33:
        /* <DEDUP_REMOVED lines=46> */
.L_x_38:
        /* <DEDUP_REMOVED lines=45> */
.L_x_37:
[----:B------:R-:W-:Y:S05]  /*46d0*/  BSYNC B0 ;  /* 0x0000000000007941 */ /* 0x000fea0003800000 */
.L_x_36:
[----:B------:R-:W-:Y:S01]  /*46e0*/  FMUL R25, R16, R83 ;  /* 0x0000005310197220 */ /* 0x000fe20000400000 */
[C---:B------:R-:W-:Y:S01]  /*46f0*/  LOP3.LUT R14, R19.reuse, 0x1, RZ, 0xc0, !PT ;  /* 0x00000001130e7812 */ /* 0x040fe200078ec0ff */
        /* <DEDUP_REMOVED lines=19> */
[----:B------:R-:W-:-:S02]  /*4830*/  FFMA.FTZ R17, R28, -1.5707962512969970703, R25 ;  /* 0xbfc90fda1c117823 */ /* 0x000fc40000010019 */
[C---:B------:R-:W-:Y:S02]  /*4840*/  FFMA.FTZ R15, R29.reuse, R15, R16 ;  /* 0x0000000f1d0f7223 */ /* 0x040fe40000010010 */
[----:B------:R-:W-:Y:S01]  /*4850*/  FFMA.FTZ R17, R28, -7.5497894158615963534e-08, R17 ;  /* 0xb3a221681c117823 */ /* 0x000fe20000010011 */
[----:B------:R-:W-:-:S03]  /*4860*/  FFMA.FTZ R29, R29, R14, RZ ;  /* 0x0000000e1d1d7223 */ /* 0x000fc600000100ff */
[----:B------:R-:W-:Y:S01]  /*4870*/  FFMA.FTZ R28, R28, -5.3903029534742383927e-15, R17 ;  /* 0xa7c234c51c1c7823 */ /* 0x000fe20000010011 */
[----:B------:R-:W-:Y:S01]  /*4880*/  FFMA.FTZ R14, R29, R15, R14 ;  /* 0x0000000f1d0e7223 */ /* 0x000fe2000001000e */
[----:B------:R-:W-:Y:S02]  /*4890*/  IMAD.MOV.U32 R29, RZ, RZ, R20 ;  /* 0x000000ffff1d7224 */ /* 0x000fe400078e0014 */
        /* <DEDUP_REMOVED lines=17> */
.L_x_41:
        /* <DEDUP_REMOVED lines=23> */
[----:B---3--:R-:W-:-:S02]  /*4b20*/  @P0 SHF.L.U32 R19, R15, R32, RZ ;  /* 0x000000200f130219 */ /* 0x008fc400000006ff */
[-C--:B----4-:R-:W-:Y:S02]  /*4b30*/  @P0 SHF.R.U32.HI R24, RZ, R17.reuse, R20 ;  /* 0x00000011ff180219 */ /* 0x090fe40000011614 */
[----:B--2---:R-:W-:Y:S02]  /*4b40*/  @P0 SHF.R.U32.HI R20, RZ, R17, R16 ;  /* 0x00000011ff140219 */ /* 0x004fe40000011610 */
[----:B------:R-:W-:-:S03]  /*4b50*/  @P0 SHF.L.U32 R17, R16, R32, RZ ;  /* 0x0000002010110219 */ /* 0x000fc600000006ff */
        /* <DEDUP_REMOVED lines=18> */
.L_x_40:
[----:B------:R-:W-:Y:S05]  /*4c80*/  BSYNC B0 ;  /* 0x0000000000007941 */ /* 0x000fea0003800000 */
.L_x_39:
        /* <DEDUP_REMOVED lines=33> */
.L_x_44:
        /* <DEDUP_REMOVED lines=34> */
[----:B------:R-:W-:-:S06]  /*50c0*/  LOP3.LUT R21, R0, R27, RZ, 0x3c, !PT ;  /* 0x0000001b00157212 */ /* 0x000fcc00078e3cff */
        /* <DEDUP_REMOVED lines=10> */
.L_x_43:
[----:B------:R-:W-:Y:S05]  /*5170*/  BSYNC B0 ;  /* 0x0000000000007941 */ /* 0x000fea0003800000 */
.L_x_42:
        /* <DEDUP_REMOVED lines=13> */
[----:B------:R-:W-:-:S04]  /*5250*/  @P0 FFMA.FTZ R0, R20, R23, -0.0013887860113754868507 ;  /* 0xbab607ed14000423 */ /* 0x000fc80000010017 */
[C---:B------:R-:W-:Y:S01]  /*5260*/  FFMA.FTZ R0, R20.reuse, R0, R17 ;  /* 0x0000000014007223 */ /* 0x040fe20000010011 */
[----:B------:R-:W-:-:S03]  /*5270*/  FFMA.FTZ R17, R20, R16, RZ ;  /* 0x0000001014117223 */ /* 0x000fc600000100ff */
        /* <DEDUP_REMOVED lines=18> */
.L_x_47:
        /* <DEDUP_REMOVED lines=45> */
.L_x_46:
[----:B------:R-:W-:Y:S05]  /*5670*/  BSYNC B0 ;  /* 0x0000000000007941 */ /* 0x000fea0003800000 */
.L_x_45:
[----:B------:R-:W-:Y:S01]  /*5680*/  FMUL R27, R18, R82 ;  /* 0x00000052121b7220 */ /* 0x000fe20000400000 */
[----:B------:R-:W-:Y:S01]  /*5690*/  LOP3.LUT R0, R29, 0x1, RZ, 0xc0, !PT ;  /* 0x000000011d007812 */ /* 0x000fe200078ec0ff */
[----:B------:R-:W-:Y:S01]  /*56a0*/  FMUL.FTZ R32, R28, R28 ;  /* 0x0000001c1c207220 */ /* 0x000fe20000410000 */
[----:B------:R-:W-:Y:S02]  /*56b0*/  IMAD.MOV.U32 R17, RZ, RZ, 0x3c0885e4 ;  /* 0x3c0885e4ff117424 */ /* 0x000fe400078e00ff */
[----:B------:R-:W-:Y:S01]  /*56c0*/  FMUL R20, R27, 0.63661974668502807617 ;  /* 0x3f22f9831b147820 */ /* 0x000fe20000400000 */
[----:B------:R-:W-:Y:S01]  /*56d0*/  ISETP.NE.U32.AND P0, PT, R0, 0x1, PT ;  /* 0x000000010000780c */ /* 0x000fe20003f05070 */
[----:B------:R-:W-:Y:S01]  /*56e0*/  IMAD.MOV.U32 R0, RZ, RZ, -0x46b2bead ;  /* 0xb94d4153ff007424 */ /* 0x000fe200078e00ff */
[----:B------:R-:W-:Y:S01]  /*56f0*/  IADD3 R29, R29, 0x1, RZ ;  /* 0x000000011d1d7810 */ /* 0x000fe20007ffe0ff */
[----:B------:R0:W1:Y:S01]  /*5700*/  F2I.FTZ.NTZ R23, R20 ;  /* 0x0000001400177305 */ /* 0x0000620000213100 */
[----:B------:R-:W-:Y:S02]  /*5710*/  BSSY B0, `(.L_x_48) ;  /* 0x0000052000007945 */ /* 0x000fe40003800000 */
[----:B------:R-:W-:Y:S01]  /*5720*/  LOP3.LUT P4, RZ, R29, 0x2, RZ, 0xc0, !PT ;  /* 0x000000021dff7812 */ /* 0x000fe2000788c0ff */
[----:B0-----:R-:W-:-:S06]  /*5730*/  FADD.FTZ R20, |R27|, -RZ ;  /* 0x800000ff1b147221 */ /* 0x001fcc0000010200 */
[----:B------:R-:W-:Y:S02]  /*5740*/  @P0 IMAD.MOV.U32 R19, RZ, RZ, 0x37cbac00 ;  /* 0x37cbac00ff130424 */ /* 0x000fe400078e00ff */
[----:B------:R-:W-:Y:S02]  /*5750*/  @P0 IMAD.MOV.U32 R17, RZ, RZ, 0x3d2aaabb ;  /* 0x3d2aaabbff110424 */ /* 0x000fe400078e00ff */
[----:B------:R-:W-:Y:S01]  /*5760*/  @P0 FFMA.FTZ R0, R32, R19, -0.0013887860113754868507 ;  /* 0xbab607ed20000423 */ /* 0x000fe20000010013 */
[----:B-1----:R-:W-:Y:S01]  /*5770*/  I2FP.F32.S32 R24, R23 ;  /* 0x0000001700187245 */ /* 0x002fe20000201400 */
[----:B------:R-:W-:Y:S01]  /*5780*/  IMAD.MOV.U32 R19, RZ, RZ, -0x41d55558 ;  /* 0xbe2aaaa8ff137424 */ /* 0x000fe200078e00ff */
[----:B------:R-:W-:Y:S01]  /*5790*/  FSETP.GE.AND P3, PT, R20, 105615, PT ;  /* 0x47ce47801400780b */ /* 0x000fe20003f66000 */
[----:B------:R-:W-:Y:S01]  /*57a0*/  FFMA.FTZ R0, R32, R0, R17 ;  /* 0x0000000020007223 */ /* 0x000fe20000010011 */
[----:B------:R-:W-:Y:S01]  /*57b0*/  @P0 IMAD.MOV.U32 R19, RZ, RZ, -0x41000001 ;  /* 0xbeffffffff130424 */ /* 0x000fe200078e00ff */
[----:B------:R-:W-:Y:S01]  /*57c0*/  FSEL R17, R28, 1, !P0 ;  /* 0x3f8000001c117808 */ /* 0x000fe20004000000 */
[----:B------:R-:W-:Y:S01]  /*57d0*/  FFMA.FTZ R21, R24, -1.5707962512969970703, R27 ;  /* 0xbfc90fda18157823 */ /* 0x000fe2000001001b */
[----:B------:R-:W-:Y:S01]  /*57e0*/  FSETP.NEU.AND P2, PT, R20, +INF , PT ;  /* 0x7f8000001400780b */ /* 0x000fe20003f4d000 */
[----:B------:R-:W-:Y:S01]  /*57f0*/  FFMA.FTZ R0, R32, R0, R19 ;  /* 0x0000000020007223 */ /* 0x000fe20000010013 */
[----:B------:R-:W-:-:S02]  /*5800*/  IMAD.MOV.U32 R31, RZ, RZ, R23 ;  /* 0x000000ffff1f7224 */ /* 0x000fc400078e0017 */
        /* <DEDUP_REMOVED lines=21> */
.L_x_50:
        /* <DEDUP_REMOVED lines=41> */
[----:B------:R-:W-:Y:S02]  /*5bf0*/  IADD3 R0, -R23, RZ, RZ ;  /* 0x000000ff17007210 */ /* 0x000fe40007ffe1ff */
[----:B------:R-:W-:-:S03]  /*5c00*/  ISETP.GE.AND P4, PT, R24, RZ, PT ;  /* 0x000000ff1800720c */ /* 0x000fc60003f86270 */
[----:B------:R-:W-:Y:S01]  /*5c10*/  @!P0 IMAD.MOV.U32 R23, RZ, RZ, R0 ;  /* 0x000000ffff178224 */ /* 0x000fe200078e0000 */
[----:B0-----:R-:W-:-:S09]  /*5c20*/  FSEL R0, -R20, R20, !P4 ;  /* 0x0000001414007208 */ /* 0x001fd20006000100 */
.L_x_49:
[----:B------:R-:W-:Y:S05]  /*5c30*/  BSYNC B0 ;  /* 0x0000000000007941 */ /* 0x000fea0003800000 */
.L_x_48:
[----:B------:R-:W-:Y:S01]  /*5c40*/  FMUL R29, R18, R83 ;  /* 0x00000053121d7220 */ /* 0x000fe20000400000 */
[C---:B------:R-:W-:Y:S01]  /*5c50*/  LOP3.LUT R19, R23.reuse, 0x1, RZ, 0xc0, !PT ;  /* 0x0000000117137812 */ /* 0x040fe200078ec0ff */
        /* <DEDUP_REMOVED lines=43> */
.L_x_53:
        /* <DEDUP_REMOVED lines=45> */
.L_x_52:
[----:B------:R-:W-:Y:S05]  /*61e0*/  BSYNC B0 ;  /* 0x0000000000007941 */ /* 0x000fea0003800000 */
.L_x_51:
        /* <DEDUP_REMOVED lines=33> */
.L_x_56:
        /* <DEDUP_REMOVED lines=45> */
.L_x_55:
[----:B------:R-:W-:Y:S05]  /*66d0*/  BSYNC B0 ;  /* 0x0000000000007941 */ /* 0x000fea0003800000 */
.L_x_54:
        /* <DEDUP_REMOVED lines=34> */
.L_x_59:
        /* <DEDUP_REMOVED lines=45> */
.L_x_58:
[----:B------:R-:W-:Y:S05]  /*6bd0*/  BSYNC B0 ;  /* 0x0000000000007941 */ /* 0x000fea0003800000 */
.L_x_57:
        /* <DEDUP_REMOVED lines=46> */
.L_x_62:
        /* <DEDUP_REMOVED lines=45> */
.L_x_61:
[----:B------:R-:W-:Y:S05]  /*7190*/  BSYNC B0 ;  /* 0x0000000000007941 */ /* 0x000fea0003800000 */
.L_x_60:
        /* <DEDUP_REMOVED lines=45> */
.L_x_65:
        /* <DEDUP_REMOVED lines=45> */
.L_x_64:
[----:B------:R-:W-:Y:S05]  /*7740*/  BSYNC B0 ;  /* 0x0000000000007941 */ /* 0x000fea0003800000 */
.L_x_63:
        /* <DEDUP_REMOVED lines=33> */
.L_x_68:
        /* <DEDUP_REMOVED lines=45> */
.L_x_67:
[----:B------:R-:W-:Y:S05]  /*7c30*/  BSYNC B0 ;  /* 0x0000000000007941 */ /* 0x000fea0003800000 */
.L_x_66:
        /* <DEDUP_REMOVED lines=34> */
.L_x_71:
        /* <DEDUP_REMOVED lines=45> */
.L_x_70:
[----:B------:R-:W-:Y:S05]  /*8130*/  BSYNC B0 ;  /* 0x0000000000007941 */ /* 0x000fea0003800000 */
.L_x_69:
        /* <DEDUP_REMOVED lines=46> */
.L_x_74:
        /* <DEDUP_REMOVED lines=45> */
.L_x_73:
[----:B------:R-:W-:Y:S05]  /*86f0*/  BSYNC B0 ;  /* 0x0000000000007941 */ /* 0x000fea0003800000 */
.L_x_72:
        /* <DEDUP_REMOVED lines=45> */
.L_x_77:
        /* <DEDUP_REMOVED lines=45> */
.L_x_76:
[----:B------:R-:W-:Y:S05]  /*8ca0*/  BSYNC B0 ;  /* 0x0000000000007941 */ /* 0x000fea0003800000 */
.L_x_75:
        /* <DEDUP_REMOVED lines=33> */
.L_x_80:
        /* <DEDUP_REMOVED lines=45> */
.L_x_79:
[----:B------:R-:W-:Y:S05]  /*9190*/  BSYNC B0 ;  /* 0x0000000000007941 */ /* 0x000fea0003800000 */
.L_x_78:
        /* <DEDUP_REMOVED lines=34> */
.L_x_83:
        /* <DEDUP_REMOVED lines=45> */
.L_x_82:
[----:B------:R-:W-:Y:S05]  /*9690*/  BSYNC B0 ;  /* 0x0000000000007941 */ /* 0x000fea0003800000 */
.L_x_81:
        /* <DEDUP_REMOVED lines=46> */
.L_x_86:
        /* <DEDUP_REMOVED lines=45> */
.L_x_85:
[----:B------:R-:W-:Y:S05]  /*9c50*/  BSYNC B0 ;  /* 0x0000000000007941 */ /* 0x000fea0003800000 */
.L_x_84:
        /* <DEDUP_REMOVED lines=45> */
.L_x_89:
        /* <DEDUP_REMOVED lines=45> */
.L_x_88:
[----:B------:R-:W-:Y:S05]  /*a200*/  BSYNC B0 ;  /* 0x0000000000007941 */ /* 0x000fea0003800000 */
.L_x_87:
        /* <DEDUP_REMOVED lines=33> */
.L_x_92:
        /* <DEDUP_REMOVED lines=45> */
.L_x_91:
[----:B------:R-:W-:Y:S05]  /*a6f0*/  BSYNC B0 ;  /* 0x0000000000007941 */ /* 0x000fea0003800000 */
.L_x_90:
        /* <DEDUP_REMOVED lines=34> */
.L_x_95:
        /* <DEDUP_REMOVED lines=45> */
.L_x_94:
[----:B------:R-:W-:Y:S05]  /*abf0*/  BSYNC B0 ;  /* 0x0000000000007941 */ /* 0x000fea0003800000 */
.L_x_93:
        /* <DEDUP_REMOVED lines=46> */
.L_x_98:
        /* <DEDUP_REMOVED lines=45> */
.L_x_97:
[----:B------:R-:W-:Y:S05]  /*b1b0*/  BSYNC B0 ;  /* 0x0000000000007941 */ /* 0x000fea0003800000 */
.L_x_96:
        /* <DEDUP_REMOVED lines=45> */
.L_x_101:
        /* <DEDUP_REMOVED lines=45> */
.L_x_100:
[----:B------:R-:W-:Y:S05]  /*b760*/  BSYNC B0 ;  /* 0x0000000000007941 */ /* 0x000fea0003800000 */
.L_x_99:
        /* <DEDUP_REMOVED lines=33> */
.L_x_104:
        /* <DEDUP_REMOVED lines=45> */
.L_x_103:
[----:B------:R-:W-:Y:S05]  /*bc50*/  BSYNC B0 ;  /* 0x0000000000007941 */ /* 0x000fea0003800000 */
.L_x_102:
        /* <DEDUP_REMOVED lines=34> */
.L_x_107:
        /* <DEDUP_REMOVED lines=45> */
.L_x_106:
[----:B------:R-:W-:Y:S05]  /*c150*/  BSYNC B0 ;  /* 0x0000000000007941 */ /* 0x000fea0003800000 */
.L_x_105:
        /* <DEDUP_REMOVED lines=46> */
.L_x_110:
        /* <DEDUP_REMOVED lines=45> */
.L_x_109:
[----:B------:R-:W-:Y:S05]  /*c710*/  BSYNC B0 ;  /* 0x0000000000007941 */ /* 0x000fea0003800000 */
.L_x_108:
        /* <DEDUP_REMOVED lines=45> */
.L_x_113:
        /* <DEDUP_REMOVED lines=45> */
.L_x_112:
[----:B------:R-:W-:Y:S05]  /*ccc0*/  BSYNC B0 ;  /* 0x0000000000007941 */ /* 0x000fea0003800000 */
.L_x_111:
        /* <DEDUP_REMOVED lines=33> */
.L_x_116:
        /* <DEDUP_REMOVED lines=45> */
.L_x_115:
[----:B------:R-:W-:Y:S05]  /*d1b0*/  BSYNC B0 ;  /* 0x0000000000007941 */ /* 0x000fea0003800000 */
.L_x_114:
        /* <DEDUP_REMOVED lines=34> */
.L_x_119:
        /* <DEDUP_REMOVED lines=45> */
.L_x_118:
[----:B------:R-:W-:Y:S05]  /*d6b0*/  BSYNC B0 ;  /* 0x0000000000007941 */ /* 0x000fea0003800000 */
.L_x_117:
        /* <DEDUP_REMOVED lines=46> */
.L_x_122:
        /* <DEDUP_REMOVED lines=45> */
.L_x_121:
[----:B------:R-:W-:Y:S05]  /*dc70*/  BSYNC B0 ;  /* 0x0000000000007941 */ /* 0x000fea0003800000 */
.L_x_120:
        /* <DEDUP_REMOVED lines=45> */
.L_x_125:
        /* <DEDUP_REMOVED lines=45> */
.L_x_124:
[----:B------:R-:W-:Y:S05]  /*e220*/  BSYNC B0 ;  /* 0x0000000000007941 */ /* 0x000fea0003800000 */
.L_x_123:
        /* <DEDUP_REMOVED lines=33> */
.L_x_128:
        /* <DEDUP_REMOVED lines=45> */
.L_x_127:
[----:B------:R-:W-:Y:S05]  /*e710*/  BSYNC B0 ;  /* 0x0000000000007941 */ /* 0x000fea0003800000 */
.L_x_126:
        /* <DEDUP_REMOVED lines=34> */
.L_x_131:
        /* <DEDUP_REMOVED lines=45> */
.L_x_130:
[----:B------:R-:W-:Y:S05]  /*ec10*/  BSYNC B0 ;  /* 0x0000000000007941 */ /* 0x000fea0003800000 */
.L_x_129:
        /* <DEDUP_REMOVED lines=46> */
.L_x_134:
        /* <DEDUP_REMOVED lines=45> */
.L_x_133:
[----:B------:R-:W-:Y:S05]  /*f1d0*/  BSYNC B0 ;  /* 0x0000000000007941 */ /* 0x000fea0003800000 */
.L_x_132:
        /* <DEDUP_REMOVED lines=45> */
.L_x_137:
        /* <DEDUP_REMOVED lines=41> */
[----:B------:R-:W-:Y:S02]  /*f740*/  ISETP.GE.AND P6, PT, R0, RZ, PT ;  /* 0x000000ff0000720c */ /* 0x000fe40003fc6270 */
[----:B------:R-:W-:-:S05]  /*f750*/  IADD3 R0, -R52, RZ, RZ ;  /* 0x000000ff34007210 */ /* 0x000fca0007ffe1ff */
[----:B------:R-:W-:Y:S01]  /*f760*/  @!P0 IMAD.MOV.U32 R52, RZ, RZ, R0 ;  /* 0x000000ffff348224 */ /* 0x000fe200078e0000 */
[----:B0-----:R-:W-:-:S07]  /*f770*/  FSEL R0, -R48, R48, !P6 ;  /* 0x0000003030007208 */ /* 0x001fce0007000100 */
.L_x_136:
[----:B------:R-:W-:Y:S05]  /*f780*/  BSYNC B0 ;  /* 0x0000000000007941 */ /* 0x000fea0003800000 */
.L_x_135:
[----:B------:R-:W-:Y:S01]  /*f790*/  LOP3.LUT R47, R52, 0x1, RZ, 0xc0, !PT ;  /* 0x00000001342f7812 */ /* 0x000fe200078ec0ff */
[----:B------:R-:W-:Y:S01]  /*f7a0*/  FMUL.FTZ R56, R0, R0 ;  /* 0x0000000000387220 */ /* 0x000fe20000410000 */
[----:B------:R-:W-:Y:S01]  /*f7b0*/  IMAD.MOV.U32 R49, RZ, RZ, 0x3c0885e4 ;  /* 0x3c0885e4ff317424 */ /* 0x000fe200078e00ff */
[----:B------:R-:W-:Y:S01]  /*f7c0*/  LOP3.LUT P6, RZ, R52, 0x2, RZ, 0xc0, !PT ;  /* 0x0000000234ff7812 */ /* 0x000fe200078cc0ff */
[----:B------:R-:W-:Y:S01]  /*f7d0*/  IMAD.MOV.U32 R48, RZ, RZ, -0x46b2bead ;  /* 0xb94d4153ff307424 */ /* 0x000fe200078e00ff */
[----:B------:R-:W-:Y:S01]  /*f7e0*/  ISETP.NE.U32.AND P0, PT, R47, 0x1, PT ;  /* 0x000000012f00780c */ /* 0x000fe20003f05070 */
[----:B------:R-:W-:Y:S01]  /*f7f0*/  IMAD.MOV.U32 R51, RZ, RZ, -0x41d55558 ;  /* 0xbe2aaaa8ff337424 */ /* 0x000fe200078e00ff */
[----:B------:R-:W-:Y:S11]  /*f800*/  BSSY B0, `(.L_x_138) ;  /* 0x0000047000007945 */ /* 0x000ff60003800000 */
[----:B------:R-:W-:Y:S01]  /*f810*/  @!P0 IMAD.MOV.U32 R47, RZ, RZ, 0x37cbac00 ;  /* 0x37cbac00ff2f8424 */ /* 0x000fe200078e00ff */
[----:B------:R-:W-:Y:S01]  /*f820*/  @!P0 MOV R49, 0x3d2aaabb ;  /* 0x3d2aaabb00318802 */ /* 0x000fe20000000f00 */
[----:B------:R-:W-:-:S02]  /*f830*/  @!P0 IMAD.MOV.U32 R51, RZ, RZ, -0x41000001 ;  /* 0xbeffffffff338424 */ /* 0x000fc400078e00ff */
[----:B------:R-:W-:Y:S01]  /*f840*/  @!P0 FFMA.FTZ R48, R56, R47, -0.0013887860113754868507 ;  /* 0xbab607ed38308423 */ /* 0x000fe2000001002f */
[----:B------:R-:W-:-:S03]  /*f850*/  FSEL R47, R0, 1, P0 ;  /* 0x3f800000002f7808 */ /* 0x000fc60000000000 */
[C---:B------:R-:W-:Y:S02]  /*f860*/  FFMA.FTZ R48, R56.reuse, R48, R49 ;  /* 0x0000003038307223 */ /* 0x040fe40000010031 */
[C---:B------:R-:W-:Y:S02]  /*f870*/  FFMA.FTZ R0, R56.reuse, R47, RZ ;  /* 0x0000002f38007223 */ /* 0x040fe400000100ff */
        /* <DEDUP_REMOVED lines=18> */
.L_x_140:
        /* <DEDUP_REMOVED lines=9> */
[----:B--2---:R-:W-:-:S05]  /*fa30*/  IMAD.WIDE.U32 R64, R53, R69, R64 ;  /* 0x0000004535407225 */ /* 0x004fca00078e0040 */
[----:B------:R0:W-:Y:S01]  /*fa40*/  STL [R48], R64 ;  /* 0x0000004030007387 */ /* 0x0001e20000100800 */
[----:B------:R-:W-:Y:S01]  /*fa50*/  MOV R0, R65 ;  /* 0x0000004100007202 */ /* 0x000fe20000000f00 */
        /* <DEDUP_REMOVED lines=33> */
.L_x_139:
[----:B------:R-:W-:Y:S05]  /*fc70*/  BSYNC B0 ;  /* 0x0000000000007941 */ /* 0x000fea0003800000 */
.L_x_138:
[----:B------:R-:W-:Y:S01]  /*fc80*/  LOP3.LUT R0, R59, 0x1, RZ, 0xc0, !PT ;  /* 0x000000013b007812 */ /* 0x000fe200078ec0ff */
[----:B------:R-:W-:Y:S01]  /*fc90*/  FMUL.FTZ R52, R53, R53 ;  /* 0x0000003535347220 */ /* 0x000fe20000410000 */
[----:B------:R-:W-:Y:S01]  /*fca0*/  IMAD.MOV.U32 R49, RZ, RZ, 0x3c0885e4 ;  /* 0x3c0885e4ff317424 */ /* 0x000fe200078e00ff */
[----:B------:R-:W-:Y:S01]  /*fcb0*/  BSSY B0, `(.L_x_141) ;  /* 0x000004c000007945 */ /* 0x000fe20003800000 */
[----:B------:R-:W-:Y:S01]  /*fcc0*/  ISETP.NE.U32.AND P0, PT, R0, 0x1, PT ;  /* 0x000000010000780c */ /* 0x000fe20003f05070 */
[----:B------:R-:W-:Y:S02]  /*fcd0*/  VIADD R59, R59, 0x1 ;  /* 0x000000013b3b7836 */ /* 0x000fe40000000000 */
[----:B------:R-:W-:Y:S01]  /*fce0*/  IMAD.MOV.U32 R0, RZ, RZ, -0x46b2bead ;  /* 0xb94d4153ff007424 */ /* 0x000fe200078e00ff */
[----:B------:R-:W-:Y:S01]  /*fcf0*/  FSEL R48, R53, 1, !P0 ;  /* 0x3f80000035307808 */ /* 0x000fe20004000000 */
[----:B------:R-:W-:Y:S01]  /*fd00*/  IMAD.MOV.U32 R51, RZ, RZ, -0x41d55558 ;  /* 0xbe2aaaa8ff337424 */ /* 0x000fe200078e00ff */
[----:B------:R-:W-:-:S07]  /*fd10*/  LOP3.LUT P2, RZ, R59, 0x2, RZ, 0xc0, !PT ;  /* 0x000000023bff7812 */ /* 0x000fce000784c0ff */
[----:B------:R-:W-:Y:S01]  /*fd20*/  @P0 IMAD.MOV.U32 R55, RZ, RZ, 0x37cbac00 ;  /* 0x37cbac00ff370424 */ /* 0x000fe200078e00ff */
[----:B------:R-:W-:Y:S01]  /*fd30*/  @P0 MOV R49, 0x3d2aaabb ;  /* 0x3d2aaabb00310802 */ /* 0x000fe20000000f00 */
[----:B------:R-:W-:Y:S02]  /*fd40*/  @P0 IMAD.MOV.U32 R51, RZ, RZ, -0x41000001 ;  /* 0xbeffffffff330424 */ /* 0x000fe400078e00ff */
        /* <DEDUP_REMOVED lines=21> */
.L_x_143:
        /* <DEDUP_REMOVED lines=24> */
[----:B---3--:R-:W-:Y:S02]  /*10020*/  @P0 SHF.L.U32 R53, R49, R59, RZ ;  /* 0x0000003b31350219 */ /* 0x008fe400000006ff */
        /* <DEDUP_REMOVED lines=16> */
[----:B------:R-:W-:Y:S01]  /*10130*/  IMAD.MOV R0, RZ, RZ, -R61 ;  /* 0x000000ffff007224 */ /* 0x000fe200078e0a3d */
[----:B------:R-:W-:-:S04]  /*10140*/  ISETP.GE.AND P0, PT, R57, RZ, PT ;  /* 0x000000ff3900720c */ /* 0x000fc80003f06270 */
[----:B------:R-:W-:Y:S02]  /*10150*/  @!P2 MOV R61, R0 ;  /* 0x00000000003da202 */ /* 0x000fe40000000f00 */
[----:B0-----:R-:W-:-:S07]  /*10160*/  FSEL R60, -R52, R52, !P0 ;  /* 0x00000034343c7208 */ /* 0x001fce0004000100 */
.L_x_142:
[----:B------:R-:W-:Y:S05]  /*10170*/  BSYNC B0 ;  /* 0x0000000000007941 */ /* 0x000fea0003800000 */
.L_x_141:
[----:B------:R-:W-:Y:S01]  /*10180*/  LOP3.LUT R0, R61, 0x1, RZ, 0xc0, !PT ;  /* 0x000000013d007812 */ /* 0x000fe200078ec0ff */
[----:B------:R-:W-:Y:S01]  /*10190*/  FMUL R59, R50, R82 ;  /* 0x00000052323b7220 */ /* 0x000fe20000400000 */
[----:B------:R-:W-:Y:S01]  /*101a0*/  FMUL.FTZ R64, R60, R60 ;  /* 0x0000003c3c407220 */ /* 0x000fe20000410000 */
[----:B------:R-:W-:Y:S01]  /*101b0*/  IMAD.MOV.U32 R49, RZ, RZ, 0x3c0885e4 ;  /* 0x3c0885e4ff317424 */ /* 0x000fe200078e00ff */
[----:B------:R-:W-:Y:S01]  /*101c0*/  ISETP.NE.U32.AND P0, PT, R0, 0x1, PT ;  /* 0x000000010000780c */ /* 0x000fe20003f05070 */
[----:B------:R-:W-:Y:S01]  /*101d0*/  FMUL R52, R59, 0.63661974668502807617 ;  /* 0x3f22f9833b347820 */ /* 0x000fe20000400000 */
[----:B------:R-:W-:Y:S01]  /*101e0*/  IMAD.MOV.U32 R0, RZ, RZ, -0x46b2bead ;  /* 0xb94d4153ff007424 */ /* 0x000fe200078e00ff */
[----:B------:R-:W-:Y:S01]  /*101f0*/  BSSY B0, `(.L_x_144) ;  /* 0x0000054000007945 */ /* 0x000fe20003800000 */
[----:B------:R-:W-:Y:S01]  /*10200*/  VIADD R61, R61, 0x1 ;  /* 0x000000013d3d7836 */ /* 0x000fe20000000000 */
[----:B------:R0:W1:Y:S04]  /*10210*/  F2I.FTZ.NTZ R55, R52 ;  /* 0x0000003400377305 */ /* 0x0000680000213100 */
[----:B------:R-:W-:-:S04]  /*10220*/  LOP3.LUT P4, RZ, R61, 0x2, RZ, 0xc0, !PT ;  /* 0x000000023dff7812 */ /* 0x000fc8000788c0ff */
[----:B------:R-:W-:Y:S02]  /*10230*/  @P0 IMAD.MOV.U32 R51, RZ, RZ, 0x37cbac00 ;  /* 0x37cbac00ff330424 */ /* 0x000fe400078e00ff */
[----:B0-----:R-:W-:Y:S01]  /*10240*/  FADD.FTZ R52, |R59|, -RZ ;  /* 0x800000ff3b347221 */ /* 0x001fe20000010200 */
[----:B------:R-:W-:Y:S02]  /*10250*/  @P0 IMAD.MOV.U32 R49, RZ, RZ, 0x3d2aaabb ;  /* 0x3d2aaabbff310424 */ /* 0x000fe400078e00ff */
[----:B------:R-:W-:Y:S01]  /*10260*/  @P0 FFMA.FTZ R0, R64, R51, -0.0013887860113754868507 ;  /* 0xbab607ed40000423 */ /* 0x000fe20000010033 */
[----:B------:R-:W-:Y:S01]  /*10270*/  HFMA2.MMA R51, -RZ, RZ, -1.541015625, -0.052001953125 ;  /* 0xbe2aaaa8ff337435 */ /* 0x000fe200000001ff */
[----:B------:R-:W-:Y:S01]  /*10280*/  FSETP.GE.AND P3, PT, R52, 105615, PT ;  /* 0x47ce47803400780b */ /* 0x000fe20003f66000 */
[----:B-1----:R-:W-:Y:S01]  /*10290*/  IMAD.MOV.U32 R63, RZ, RZ, R55 ;  /* 0x000000ffff3f7224 */ /* 0x002fe200078e0037 */
[----:B------:R-:W-:Y:S01]  /*102a0*/  I2FP.F32.S32 R56, R55 ;  /* 0x0000003700387245 */ /* 0x000fe20000201400 */
[----:B------:R-:W-:Y:S01]  /*102b0*/  FFMA.FTZ R0, R64, R0, R49 ;  /* 0x0000000040007223 */ /* 0x000fe20000010031 */
[----:B------:R-:W-:Y:S01]  /*102c0*/  FSEL R49, R60, 1, !P0 ;  /* 0x3f8000003c317808 */ /* 0x000fe20004000000 */
[----:B------:R-:W-:Y:S01]  /*102d0*/  @P0 IMAD.MOV.U32 R51, RZ, RZ, -0x41000001 ;  /* 0xbeffffffff330424 */ /* 0x000fe200078e00ff */
[----:B------:R-:W-:Y:S01]  /*102e0*/  FSETP.NEU.AND P2, PT, R52, +INF , PT ;  /* 0x7f8000003400780b */ /* 0x000fe20003f4d000 */
[----:B------:R-:W-:-:S02]  /*102f0*/  FFMA.FTZ R53, R56, -1.5707962512969970703, R59 ;  /* 0xbfc90fda38357823 */ /* 0x000fc4000001003b */
[C---:B------:R-:W-:Y:S01]  /*10300*/  FFMA.FTZ R0, R64.reuse, R0, R51 ;  /* 0x0000000040007223 */ /* 0x040fe20000010033 */
[----:B------:R-:W-:Y:S01]  /*10310*/  FFMA.FTZ R64, R64, R49, RZ ;  /* 0x0000003140407223 */ /* 0x000fe200000100ff */
[----:B------:R-:W-:-:S03]  /*10320*/  FFMA.FTZ R53, R56, -7.5497894158615963534e-08, R53 ;  /* 0xb3a2216838357823 */ /* 0x000fc60000010035 */
[----:B------:R-:W-:Y:S01]  /*10330*/  FFMA.FTZ R49, R64, R0, R49 ;  /* 0x0000000040317223 */ /* 0x000fe20000010031 */
[----:B------:R-:W-:-:S03]  /*10340*/  FFMA.FTZ R57, R56, -5.3903029534742383927e-15, R53 ;  /* 0xa7c234c538397823 */ /* 0x000fc60000010035 */
[----:B------:R-:W-:Y:S01]  /*10350*/  @P4 FFMA.FTZ R49, R49, -1, RZ ;  /* 0xbf80000031314823 */ /* 0x000fe200000100ff */
[----:B------:R-:W-:Y:S01]  /*10360*/  IMAD.MOV.U32 R0, RZ, RZ, R57 ;  /* 0x000000ffff007224 */ /* 0x000fe200078e0039 */
[----:B------:R-:W-:Y:S06]  /*10370*/  @!P3 BRA `(.L_x_145) ;  /* 0x0000000000ecb947 */ /* 0x000fec0003800000 */
[----:B------:R-:W-:Y:S01]  /*10380*/  @!P2 FMUL.FTZ R0, RZ, R59 ;  /* 0x0000003bff00a220 */ /* 0x000fe20000410000 */
[----:B------:R-:W-:Y:S01]  /*10390*/  @!P2 IMAD.MOV.U32 R55, RZ, RZ, RZ ;  /* 0x000000ffff37a224 */ /* 0x000fe200078e00ff */
[----:B------:R-:W-:Y:S06]  /*103a0*/  @!P2 BRA `(.L_x_145) ;  /* 0x0000000000e0a947 */ /* 0x000fec0003800000 */
[----:B------:R-:W-:Y:S01]  /*103b0*/  SHF.R.U32.HI R67, RZ, 0x17, R59 ;  /* 0x00000017ff437819 */ /* 0x000fe2000001163b */
[----:B------:R-:W-:Y:S01]  /*103c0*/  IMAD.SHL.U32 R53, R59, 0x100, RZ ;  /* 0x000001003b357824 */ /* 0x000fe200078e00ff */
[----:B------:R-:W-:Y:S01]  /*103d0*/  MOV R0, RZ ;  /* 0x000000ff00007202 */ /* 0x000fe20000000f00 */
        /* <DEDUP_REMOVED lines=8> */
.L_x_146:
        /* <DEDUP_REMOVED lines=29> */
[C---:B0-----:R-:W-:Y:S02]  /*10630*/  SHF.L.W.U32.HI R0, R52.reuse, 0x2, R51 ;  /* 0x0000000234007819 */ /* 0x041fe40000010e33 */
[----:B------:R-:W-:Y:S02]  /*10640*/  SHF.L.U32 R52, R52, 0x2, RZ ;  /* 0x0000000234347819 */ /* 0x000fe400000006ff */
        /* <DEDUP_REMOVED lines=14> */
.L_x_145:
[----:B------:R-:W-:Y:S05]  /*10730*/  BSYNC B0 ;  /* 0x0000000000007941 */ /* 0x000fea0003800000 */
.L_x_144:
[----:B------:R-:W-:Y:S01]  /*10740*/  FMUL R61, R50, R83 ;  /* 0x00000053323d7220 */ /* 0x000fe20000400000 */
[C---:B------:R-:W-:Y:S01]  /*10750*/  LOP3.LUT R51, R55.reuse, 0x1, RZ, 0xc0, !PT ;  /* 0x0000000137337812 */ /* 0x040fe200078ec0ff */
[----:B------:R-:W-:Y:S01]  /*10760*/  FMUL.FTZ R65, R0, R0 ;  /* 0x0000000000417220 */ /* 0x000fe20000410000 */
[----:B------:R-:W-:Y:S01]  /*10770*/  LOP3.LUT P6, RZ, R55, 0x2, RZ, 0xc0, !PT ;  /* 0x0000000237ff7812 */ /* 0x000fe200078cc0ff */
[----:B------:R-:W-:Y:S01]  /*10780*/  FMUL R53, R61, 0.63661974668502807617 ;  /* 0x3f22f9833d357820 */ /* 0x000fe20000400000 */
[----:B------:R-:W-:Y:S01]  /*10790*/  ISETP.NE.U32.AND P0, PT, R51, 0x1, PT ;  /* 0x000000013300780c */ /* 0x000fe20003f05070 */
[----:B------:R-:W-:Y:S02]  /*107a0*/  IMAD.MOV.U32 R51, RZ, RZ, 0x3c0885e4 ;  /* 0x3c0885e4ff337424 */ /* 0x000fe400078e00ff */
[----:B------:R-:W-:Y:S01]  /*107b0*/  FADD.FTZ R55, |R61|, -RZ ;  /* 0x800000ff3d377221 */ /* 0x000fe20000010200 */
[----:B------:R-:W0:Y:S01]  /*107c0*/  F2I.FTZ.NTZ R56, R53 ;  /* 0x0000003500387305 */ /* 0x000e220000213100 */
[----:B------:R-:W-:Y:S01]  /*107d0*/  IMAD.MOV.U32 R50, RZ, RZ, -0x46b2bead ;  /* 0xb94d4153ff327424 */ /* 0x000fe200078e00ff */
[----:B------:R-:W-:Y:S02]  /*107e0*/  BSSY B0, `(.L_x_147) ;  /* 0x0000050000007945 */ /* 0x000fe40003800000 */
[----:B------:R-:W-:-:S02]  /*107f0*/  FSETP.GE.AND P4, PT, R55, 105615, PT ;  /* 0x47ce47803700780b */ /* 0x000fc40003f86000 */
[----:B------:R-:W-:-:S03]  /*10800*/  FSETP.NEU.AND P5, PT, R55, +INF , PT ;  /* 0x7f8000003700780b */ /* 0x000fc60003fad000 */
[----:B------:R-:W-:Y:S01]  /*10810*/  @!P0 IMAD.MOV.U32 R52, RZ, RZ, 0x37cbac00 ;  /* 0x37cbac00ff348424 */ /* 0x000fe200078e00ff */
[----:B------:R-:W-:-:S03]  /*10820*/  @!P0 MOV R51, 0x3d2aaabb ;  /* 0x3d2aaabb00338802 */ /* 0x000fc60000000f00 */
[C---:B------:R-:W-:Y:S01]  /*10830*/  @!P0 FFMA.FTZ R50, R65.reuse, R52, -0.0013887860113754868507 ;  /* 0xbab607ed41328423 */ /* 0x040fe20000010034 */
[----:B0-----:R-:W-:Y:S01]  /*10840*/  I2FP.F32.S32 R64, R56 ;  /* 0x0000003800407245 */ /* 0x001fe20000201400 */
[----:B------:R-:W-:Y:S02]  /*10850*/  IMAD.MOV.U32 R52, RZ, RZ, -0x41d55558 ;  /* 0xbe2aaaa8ff347424 */ /* 0x000fe400078e00ff */
[C---:B------:R-:W-:Y:S01]  /*10860*/  FFMA.FTZ R51, R65.reuse, R50, R51 ;  /* 0x0000003241337223 */ /* 0x040fe20000010033 */
[----:B------:R-:W-:Y:S01]  /*10870*/  @!P0 IMAD.MOV.U32 R52, RZ, RZ, -0x41000001 ;  /* 0xbeffffffff348424 */ /* 0x000fe200078e00ff */
[----:B------:R-:W-:Y:S01]  /*10880*/  FSEL R50, R0, 1, P0 ;  /* 0x3f80000000327808 */ /* 0x000fe20000000000 */
[C---:B------:R-:W-:Y:S02]  /*10890*/  FFMA.FTZ R53, R64.reuse, -1.5707962512969970703, R61 ;  /* 0xbfc90fda40357823 */ /* 0x040fe4000001003d */
        /* <DEDUP_REMOVED lines=23> */
.L_x_149:
[----:B------:R-:W-:-:S04]  /*10a10*/  IADD3 R72, P0, R55, UR6, RZ ;  /* 0x0000000637487c10 */ /* 0x000fc8000ff1e0ff */
[----:B------:R-:W-:-:S06]  /*10a20*/  IADD3.X R73, R56, UR7, RZ, P0, !PT ;  /* 0x0000000738497c10 */ /* 0x000fcc00087fe4ff */
[----:B------:R-:W2:Y:S01]  /*10a30*/  LDG.E.CONSTANT R73, desc[UR4][R72.64] ;  /* 0x0000000448497981 */ /* 0x000ea2000c1e9900 */
[----:B------:R-:W-:Y:S01]  /*10a40*/  IADD3 R55, P6, R55, 0x4, RZ ;  /* 0x0000000437377810 */ /* 0x000fe20007fde0ff */
[----:B------:R-:W-:Y:S01]  /*10a50*/  IMAD.MOV.U32 R69, RZ, RZ, RZ ;  /* 0x000000ffff457224 */ /* 0x000fe200078e00ff */
[----:B------:R-:W-:Y:S02]  /*10a60*/  MOV R68, R0 ;  /* 0x0000000000447202 */ /* 0x000fe40000000f00 */
        /* <DEDUP_REMOVED lines=21> */
[----:B------:R-:W-:Y:S01]  /*10bc0*/  @P0 IMAD.IADD R51, R55, 0x1, R56 ;  /* 0x0000000137330824 */ /* 0x000fe200078e0238 */
[----:B------:R-:W-:-:S04]  /*10bd0*/  @P0 IADD3 R52, R53, R60, RZ ;  /* 0x0000003c35340210 */ /* 0x000fc80007ffe0ff */
        /* <DEDUP_REMOVED lines=16> */
.L_x_148:
[----:B------:R-:W-:Y:S05]  /*10ce0*/  BSYNC B0 ;  /* 0x0000000000007941 */ /* 0x000fea0003800000 */
.L_x_147:
[----:B------:R-:W-:Y:S01]  /*10cf0*/  LOP3.LUT R51, R56, 0x1, RZ, 0xc0, !PT ;  /* 0x0000000138337812 */ /* 0x000fe200078ec0ff */
[----:B------:R-:W-:Y:S01]  /*10d00*/  FMUL.FTZ R60, R0, R0 ;  /* 0x00000000003c7220 */ /* 0x000fe20000410000 */
[----:B------:R-:W-:Y:S01]  /*10d10*/  IMAD.MOV.U32 R52, RZ, RZ, -0x46b2bead ;  /* 0xb94d4153ff347424 */ /* 0x000fe200078e00ff */
[----:B------:R-:W-:Y:S01]  /*10d20*/  LOP3.LUT P6, RZ, R56, 0x2, RZ, 0xc0, !PT ;  /* 0x0000000238ff7812 */ /* 0x000fe200078cc0ff */
[----:B------:R-:W-:Y:S01]  /*10d30*/  IMAD.MOV.U32 R53, RZ, RZ, 0x3c0885e4 ;  /* 0x3c0885e4ff357424 */ /* 0x000fe200078e00ff */
[----:B------:R-:W-:Y:S01]  /*10d40*/  ISETP.NE.U32.AND P0, PT, R51, 0x1, PT ;  /* 0x000000013300780c */ /* 0x000fe20003f05070 */
[----:B------:R-:W-:Y:S01]  /*10d50*/  IMAD.MOV.U32 R55, RZ, RZ, -0x41d55558 ;  /* 0xbe2aaaa8ff377424 */ /* 0x000fe200078e00ff */
[----:B------:R-:W-:Y:S11]  /*10d60*/  BSSY B0, `(.L_x_150) ;  /* 0x0000047000007945 */ /* 0x000ff60003800000 */
[----:B------:R-:W-:Y:S01]  /*10d70*/  @!P0 MOV R51, 0x37cbac00 ;  /* 0x37cbac0000338802 */ /* 0x000fe20000000f00 */
[----:B------:R-:W-:-:S02]  /*10d80*/  @!P0 IMAD.MOV.U32 R53, RZ, RZ, 0x3d2aaabb ;  /* 0x3d2aaabbff358424 */ /* 0x000fc400078e00ff */
[----:B------:R-:W-:Y:S02]  /*10d90*/  @!P0 IMAD.MOV.U32 R55, RZ, RZ, -0x41000001 ;  /* 0xbeffffffff378424 */ /* 0x000fe400078e00ff */
        /* <DEDUP_REMOVED lines=22> */
.L_x_152:
        /* <DEDUP_REMOVED lines=30> */
[C---:B------:R-:W-:Y:S02]  /*110e0*/  SHF.L.W.U32.HI R63, R53.reuse, 0x2, R52 ;  /* 0x00000002353f7819 */ /* 0x040fe40000010e34 */
[----:B------:R-:W-:Y:S02]  /*110f0*/  SHF.L.U32 R53, R53, 0x2, RZ ;  /* 0x0000000235357819 */ /* 0x000fe400000006ff */
        /* <DEDUP_REMOVED lines=9> */
[----:B------:R-:W-:Y:S01]  /*11190*/  ISETP.GE.AND P0, PT, R59, RZ, PT ;  /* 0x000000ff3b00720c */ /* 0x000fe20003f06270 */
[----:B------:R-:W-:-:S04]  /*111a0*/  IMAD.MOV R0, RZ, RZ, -R63 ;  /* 0x000000ffff007224 */ /* 0x000fc800078e0a3f */
[----:B------:R-:W-:Y:S01]  /*111b0*/  @!P2 IMAD.MOV.U32 R63, RZ, RZ, R0 ;  /* 0x000000ffff3fa224 */ /* 0x000fe200078e0000 */
[----:B0-----:R-:W-:-:S07]  /*111c0*/  FSEL R57, -R68, R68, !P0 ;  /* 0x0000004444397208 */ /* 0x001fce0004000100 */
.L_x_151:
[----:B------:R-:W-:Y:S05]  /*111d0*/  BSYNC B0 ;  /* 0x0000000000007941 */ /* 0x000fea0003800000 */
.L_x_150:
[----:B------:R-:W-:Y:S01]  /*111e0*/  LOP3.LUT R0, R63, 0x1, RZ, 0xc0, !PT ;  /* 0x000000013f007812 */ /* 0x000fe200078ec0ff */
[----:B------:R-:W-:Y:S01]  /*111f0*/  FMUL.FTZ R56, R57, R57 ;  /* 0x0000003939387220 */ /* 0x000fe20000410000 */
[----:B------:R-:W-:Y:S01]  /*11200*/  IMAD.MOV.U32 R53, RZ, RZ, 0x3c0885e4 ;  /* 0x3c0885e4ff357424 */ /* 0x000fe200078e00ff */
[----:B------:R-:W-:Y:S01]  /*11210*/  IADD3 R63, R63, 0x1, RZ ;  /* 0x000000013f3f7810 */ /* 0x000fe20007ffe0ff */
[----:B------:R-:W-:Y:S01]  /*11220*/  IMAD.MOV.U32 R55, RZ, RZ, -0x41d55558 ;  /* 0xbe2aaaa8ff377424 */ /* 0x000fe200078e00ff */
[----:B------:R-:W-:Y:S01]  /*11230*/  ISETP.NE.U32.AND P0, PT, R0, 0x1, PT ;  /* 0x000000010000780c */ /* 0x000fe20003f05070 */
[----:B------:R-:W-:Y:S01]  /*11240*/  IMAD.MOV.U32 R0, RZ, RZ, -0x46b2bead ;  /* 0xb94d4153ff007424 */ /* 0x000fe200078e00ff */
[----:B------:R-:W-:Y:S01]  /*11250*/  LOP3.LUT P2, RZ, R63, 0x2, RZ, 0xc0, !PT ;  /* 0x000000023fff7812 */ /* 0x000fe2000784c0ff */
[----:B------:R-:W-:Y:S01]  /*11260*/  BSSY B0, `(.L_x_153) ;  /* 0x0000047000007945 */ /* 0x000fe20003800000 */
[----:B------:R-:W-:-:S09]  /*11270*/  FSEL R52, R57, 1, !P0 ;  /* 0x3f80000039347808 */ /* 0x000fd20004000000 */
[----:B------:R-:W-:Y:S02]  /*11280*/  @P0 IMAD.MOV.U32 R59, RZ, RZ, 0x37cbac00 ;  /* 0x37cbac00ff3b0424 */ /* 0x000fe400078e00ff */
[----:B------:R-:W-:Y:S02]  /*11290*/  @P0 IMAD.MOV.U32 R53, RZ, RZ, 0x3d2aaabb ;  /* 0x3d2aaabbff350424 */ /* 0x000fe400078e00ff */
[----:B------:R-:W-:Y:S01]  /*112a0*/  @P0 FFMA.FTZ R0, R56, R59, -0.0013887860113754868507 ;  /* 0xbab607ed38000423 */ /* 0x000fe2000001003b */
[----:B------:R-:W-:-:S03]  /*112b0*/  @P0 IMAD.MOV.U32 R55, RZ, RZ, -0x41000001 ;  /* 0xbeffffffff370424 */ /* 0x000fc600078e00ff */
        /* <DEDUP_REMOVED lines=20> */
.L_x_155:
        /* <DEDUP_REMOVED lines=45> */
.L_x_154:
[----:B------:R-:W-:Y:S05]  /*116d0*/  BSYNC B0 ;  /* 0x0000000000007941 */ /* 0x000fea0003800000 */
.L_x_153:
        /* <DEDUP_REMOVED lines=33> */
[----:B------:R-:W-:Y:S01]  /*118f0*/  @!P2 MOV R59, RZ ;  /* 0x000000ff003ba202 */ /* 0x000fe20000000f00 */
        /* <DEDUP_REMOVED lines=12> */
.L_x_158:
        /* <DEDUP_REMOVED lines=26> */
[----:B------:R-:W-:Y:S02]  /*11b60*/  @P0 SHF.L.U32 R57, R56, R71, RZ ;  /* 0x0000004738390219 */ /* 0x000fe400000006ff */
        /* <DEDUP_REMOVED lines=18> */
.L_x_157:
[----:B------:R-:W-:Y:S05]  /*11c90*/  BSYNC B0 ;  /* 0x0000000000007941 */ /* 0x000fea0003800000 */
.L_x_156:
        /* <DEDUP_REMOVED lines=9> */
[----:B------:R-:W-:Y:S01]  /*11d30*/  MOV R55, 0x3c0885e4 ;  /* 0x3c0885e400377802 */ /* 0x000fe20000000f00 */
[----:B------:R-:W-:Y:S01]  /*11d40*/  BSSY B0, `(.L_x_159) ;  /* 0x0000050000007945 */ /* 0x000fe20003800000 */
[----:B------:R-:W-:-:S02]  /*11d50*/  FSETP.GE.AND P4, PT, R59, 105615, PT ;  /* 0x47ce47803b00780b */ /* 0x000fc40003f86000 */
[----:B------:R-:W-:-:S05]  /*11d60*/  FSETP.NEU.AND P5, PT, R59, +INF , PT ;  /* 0x7f8000003b00780b */ /* 0x000fca0003fad000 */
[----:B------:R-:W-:Y:S02]  /*11d70*/  @!P0 IMAD.MOV.U32 R56, RZ, RZ, 0x37cbac00 ;  /* 0x37cbac00ff388424 */ /* 0x000fe400078e00ff */
[----:B------:R-:W-:Y:S02]  /*11d80*/  @!P0 IMAD.MOV.U32 R55, RZ, RZ, 0x3d2aaabb ;  /* 0x3d2aaabbff378424 */ /* 0x000fe400078e00ff */
[C---:B------:R-:W-:Y:S01]  /*11d90*/  @!P0 FFMA.FTZ R54, R69.reuse, R56, -0.0013887860113754868507 ;  /* 0xbab607ed45368423 */ /* 0x040fe20000010038 */
[----:B0-----:R-:W-:Y:S01]  /*11da0*/  I2FP.F32.S32 R68, R60 ;  /* 0x0000003c00447245 */ /* 0x001fe20000201400 */
[----:B------:R-:W-:Y:S02]  /*11db0*/  IMAD.MOV.U32 R56, RZ, RZ, -0x41d55558 ;  /* 0xbe2aaaa8ff387424 */ /* 0x000fe400078e00ff */
[C---:B------:R-:W-:Y:S01]  /*11dc0*/  FFMA.FTZ R55, R69.reuse, R54, R55 ;  /* 0x0000003645377223 */ /* 0x040fe20000010037 */
[----:B------:R-:W-:Y:S02]  /*11dd0*/  @!P0 IMAD.MOV.U32 R56, RZ, RZ, -0x41000001 ;  /* 0xbeffffffff388424 */ /* 0x000fe400078e00ff */
[----:B------:R-:W-:Y:S01]  /*11de0*/  FFMA.FTZ R57, R68, -1.5707962512969970703, R65 ;  /* 0xbfc90fda44397823 */ /* 0x000fe20000010041 */
[----:B------:R-:W-:Y:S01]  /*11df0*/  FSEL R54, R0, 1, P0 ;  /* 0x3f80000000367808 */ /* 0x000fe20000000000 */
[----:B------:R-:W-:-:S02]  /*11e00*/  FFMA.FTZ R55, R69, R55, R56 ;  /* 0x0000003745377223 */ /* 0x000fc40000010038 */
[C---:B------:R-:W-:Y:S02]  /*11e10*/  FFMA.FTZ R57, R68.reuse, -7.5497894158615963534e-08, R57 ;  /* 0xb3a2216844397823 */ /* 0x040fe40000010039 */
[----:B------:R-:W-:Y:S02]  /*11e20*/  FFMA.FTZ R69, R69, R54, RZ ;  /* 0x0000003645457223 */ /* 0x000fe400000100ff */
[----:B------:R-:W-:Y:S02]  /*11e30*/  FFMA.FTZ R68, R68, -5.3903029534742383927e-15, R57 ;  /* 0xa7c234c544447823 */ /* 0x000fe40000010039 */
[----:B------:R-:W-:Y:S01]  /*11e40*/  FFMA.FTZ R54, R69, R55, R54 ;  /* 0x0000003745367223 */ /* 0x000fe20000010036 */
[----:B------:R-:W-:Y:S02]  /*11e50*/  IMAD.MOV.U32 R69, RZ, RZ, R60 ;  /* 0x000000ffff457224 */ /* 0x000fe400078e003c */
[----:B------:R-:W-:Y:S01]  /*11e60*/  MOV R0, R68 ;  /* 0x0000004400007202 */ /* 0x000fe20000000f00 */
        /* <DEDUP_REMOVED lines=16> */
.L_x_161:
        /* <DEDUP_REMOVED lines=45> */
.L_x_160:
[----:B------:R-:W-:Y:S05]  /*12240*/  BSYNC B0 ;  /* 0x0000000000007941 */ /* 0x000fea0003800000 */
.L_x_159:
[----:B------:R-:W-:Y:S01]  /*12250*/  LOP3.LUT R55, R60, 0x1, RZ, 0xc0, !PT ;  /* 0x000000013c377812 */ /* 0x000fe200078ec0ff */
[----:B------:R-:W-:Y:S01]  /*12260*/  FMUL.FTZ R64, R0, R0 ;  /* 0x0000000000407220 */ /* 0x000fe20000410000 */
[----:B------:R-:W-:Y:S01]  /*12270*/  MOV R56, 0xb94d4153 ;  /* 0xb94d415300387802 */ /* 0x000fe20000000f00 */
[----:B------:R-:W-:Y:S01]  /*12280*/  IMAD.MOV.U32 R57, RZ, RZ, 0x3c0885e4 ;  /* 0x3c0885e4ff397424 */ /* 0x000fe200078e00ff */
[----:B------:R-:W-:Y:S01]  /*12290*/  ISETP.NE.U32.AND P0, PT, R55, 0x1, PT ;  /* 0x000000013700780c */ /* 0x000fe20003f05070 */
[----:B------:R-:W-:Y:S01]  /*122a0*/  IMAD.MOV.U32 R59, RZ, RZ, -0x41d55558 ;  /* 0xbe2aaaa8ff3b7424 */ /* 0x000fe200078e00ff */
[----:B------:R-:W-:Y:S01]  /*122b0*/  LOP3.LUT P6, RZ, R60, 0x2, RZ, 0xc0, !PT ;  /* 0x000000023cff7812 */ /* 0x000fe200078cc0ff */
[----:B------:R-:W-:Y:S10]  /*122c0*/  BSSY B0, `(.L_x_162) ;  /* 0x0000047000007945 */ /* 0x000ff40003800000 */
[----:B------:R-:W-:-:S02]  /*122d0*/  @!P0 IMAD.MOV.U32 R55, RZ, RZ, 0x37cbac00 ;  /* 0x37cbac00ff378424 */ /* 0x000fc400078e00ff */
[----:B------:R-:W-:Y:S02]  /*122e0*/  @!P0 IMAD.MOV.U32 R57, RZ, RZ, 0x3d2aaabb ;  /* 0x3d2aaabbff398424 */ /* 0x000fe400078e00ff */
[----:B------:R-:W-:Y:S01]  /*122f0*/  @!P0 FFMA.FTZ R56, R64, R55, -0.0013887860113754868507 ;  /* 0xbab607ed40388423 */ /* 0x000fe20000010037 */
[----:B------:R-:W-:Y:S01]  /*12300*/  FSEL R55, R0, 1, P0 ;  /* 0x3f80000000377808 */ /* 0x000fe20000000000 */
[----:B------:R-:W-:Y:S02]  /*12310*/  @!P0 IMAD.MOV.U32 R59, RZ, RZ, -0x41000001 ;  /* 0xbeffffffff3b8424 */ /* 0x000fe400078e00ff */
[C---:B------:R-:W-:Y:S02]  /*12320*/  FFMA.FTZ R56, R64.reuse, R56, R57 ;  /* 0x0000003840387223 */ /* 0x040fe40000010039 */
[C---:B------:R-:W-:Y:S02]  /*12330*/  FFMA.FTZ R0, R64.reuse, R55, RZ ;  /* 0x0000003740007223 */ /* 0x040fe400000100ff */
[----:B------:R-:W-:-:S04]  /*12340*/  FFMA.FTZ R56, R64, R56, R59 ;  /* 0x0000003840387223 */ /* 0x000fc8000001003b */
[----:B------:R-:W-:-:S04]  /*12350*/  FFMA.FTZ R55, R0, R56, R55 ;  /* 0x0000003800377223 */ /* 0x000fc80000010037 */
        /* <DEDUP_REMOVED lines=16> */
.L_x_164:
        /* <DEDUP_REMOVED lines=24> */
[-C--:B---3--:R-:W-:Y:S02]  /*125e0*/  @P0 SHF.L.U32 R59, R56, R67.reuse, RZ ;  /* 0x00000043383b0219 */ /* 0x088fe400000006ff */
[-C--:B----4-:R-:W-:Y:S02]  /*125f0*/  @P0 SHF.R.U32.HI R64, RZ, R60.reuse, R61 ;  /* 0x0000003cff400219 */ /* 0x090fe4000001163d */
[----:B--2---:R-:W-:Y:S02]  /*12600*/  @P0 SHF.L.U32 R61, R57, R67, RZ ;  /* 0x00000043393d0219 */ /* 0x004fe400000006ff */
[----:B------:R-:W-:-:S03]  /*12610*/  @P0 SHF.R.U32.HI R60, RZ, R60, R57 ;  /* 0x0000003cff3c0219 */ /* 0x000fc60000011639 */
[----:B------:R-:W-:Y:S01]  /*12620*/  @P0 IMAD.IADD R57, R61, 0x1, R64 ;  /* 0x000000013d390824 */ /* 0x000fe200078e0240 */
[----:B------:R-:W-:-:S04]  /*12630*/  @P0 IADD3 R56, R59, R60, RZ ;  /* 0x0000003c3b380210 */ /* 0x000fc80007ffe0ff */
        /* <DEDUP_REMOVED lines=15> */
.L_x_163:
[----:B------:R-:W-:Y:S05]  /*12730*/  BSYNC B0 ;  /* 0x0000000000007941 */ /* 0x000fea0003800000 */
.L_x_162:
[----:B------:R-:W-:Y:S01]  /*12740*/  LOP3.LUT R0, R67, 0x1, RZ, 0xc0, !PT ;  /* 0x0000000143007812 */ /* 0x000fe200078ec0ff */
[----:B------:R-:W-:Y:S01]  /*12750*/  FMUL.FTZ R60, R61, R61 ;  /* 0x0000003d3d3c7220 */ /* 0x000fe20000410000 */
[----:B------:R-:W-:Y:S01]  /*12760*/  VIADD R67, R67, 0x1 ;  /* 0x0000000143437836 */ /* 0x000fe20000000000 */
[----:B------:R-:W-:Y:S01]  /*12770*/  MOV R57, 0x3c0885e4 ;  /* 0x3c0885e400397802 */ /* 0x000fe20000000f00 */
        /* <DEDUP_REMOVED lines=30> */
.L_x_167:
        /* <DEDUP_REMOVED lines=45> */
.L_x_166:
[----:B------:R-:W-:Y:S05]  /*12c30*/  BSYNC B0 ;  /* 0x0000000000007941 */ /* 0x000fea0003800000 */
.L_x_165:
[----:B------:R-:W-:Y:S01]  /*12c40*/  FMUL R67, R58, R82 ;  /* 0x000000523a437220 */ /* 0x000fe20000400000 */
[----:B------:R-:W-:Y:S01]  /*12c50*/  LOP3.LUT R0, R69, 0x1, RZ, 0xc0, !PT ;  /* 0x0000000145007812 */ /* 0x000fe200078ec0ff */
[----:B------:R-:W-:Y:S01]  /*12c60*/  FMUL.FTZ R72, R68, R68 ;  /* 0x0000004444487220 */ /* 0x000fe20000410000 */
[----:B------:R-:W-:Y:S01]  /*12c70*/  MOV R57, 0x3c0885e4 ;  /* 0x3c0885e400397802 */ /* 0x000fe20000000f00 */
[----:B------:R-:W-:Y:S01]  /*12c80*/  FMUL R60, R67, 0.63661974668502807617 ;  /* 0x3f22f983433c7820 */ /* 0x000fe20000400000 */
[----:B------:R-:W-:Y:S01]  /*12c90*/  ISETP.NE.U32.AND P0, PT, R0, 0x1, PT ;  /* 0x000000010000780c */ /* 0x000fe20003f05070 */
[----:B------:R-:W-:Y:S01]  /*12ca0*/  IMAD.MOV.U32 R0, RZ, RZ, -0x46b2bead ;  /* 0xb94d4153ff007424 */ /* 0x000fe200078e00ff */
[----:B------:R-:W-:Y:S01]  /*12cb0*/  BSSY B0, `(.L_x_168) ;  /* 0x0000054000007945 */ /* 0x000fe20003800000 */
[----:B------:R0:W1:Y:S01]  /*12cc0*/  F2I.FTZ.NTZ R63, R60 ;  /* 0x0000003c003f7305 */ /* 0x0000620000213100 */
[----:B------:R-:W-:-:S05]  /*12cd0*/  VIADD R69, R69, 0x1 ;  /* 0x0000000145457836 */ /* 0x000fca0000000000 */
[----:B------:R-:W-:Y:S01]  /*12ce0*/  LOP3.LUT P4, RZ, R69, 0x2, RZ, 0xc0, !PT ;  /* 0x0000000245ff7812 */ /* 0x000fe2000788c0ff */
[----:B0-----:R-:W-:-:S03]  /*12cf0*/  FADD.FTZ R60, |R67|, -RZ ;  /* 0x800000ff433c7221 */ /* 0x001fc60000010200 */
        /* <DEDUP_REMOVED lines=12> */
[----:B------:R-:W-:Y:S01]  /*12dc0*/  MOV R71, R63 ;  /* 0x0000003f00477202 */ /* 0x000fe20000000f00 */
        /* <DEDUP_REMOVED lines=21> */
.L_x_170:
        /* <DEDUP_REMOVED lines=35> */
[----:B------:R-:W-:Y:S02]  /*13150*/  SHF.R.U32.HI R59, RZ, 0x1e, R59 ;  /* 0x0000001eff3b7819 */ /* 0x000fe4000001163b */
[----:B------:R-:W-:Y:S01]  /*13160*/  ISETP.GE.AND P0, PT, R67, RZ, PT ;  /* 0x000000ff4300720c */ /* 0x000fe20003f06270 */
[----:B0-----:R-:W-:Y:S01]  /*13170*/  DMUL R60, R60, UR6 ;  /* 0x000000063c3c7c28 */ /* 0x001fe20008000000 */
[C---:B------:R-:W-:Y:S02]  /*13180*/  LEA.HI R63, R0.reuse, R59, RZ, 0x1 ;  /* 0x0000003b003f7211 */ /* 0x040fe400078f08ff */
[----:B------:R-:W-:-:S07]  /*13190*/  LOP3.LUT R64, R0, R67, RZ, 0x3c, !PT ;  /* 0x0000004300407212 */ /* 0x000fce00078e3cff */
[----:B------:R-:W0:Y:S01]  /*131a0*/  F2F.F32.F64 R60, R60 ;  /* 0x0000003c003c7310 */ /* 0x000e220000301000 */
[----:B------:R-:W-:Y:S01]  /*131b0*/  IMAD.MOV R0, RZ, RZ, -R63 ;  /* 0x000000ffff007224 */ /* 0x000fe200078e0a3f */
[----:B------:R-:W-:-:S04]  /*131c0*/  ISETP.GE.AND P4, PT, R64, RZ, PT ;  /* 0x000000ff4000720c */ /* 0x000fc80003f86270 */
[----:B------:R-:W-:Y:S02]  /*131d0*/  @!P0 MOV R63, R0 ;  /* 0x00000000003f8202 */ /* 0x000fe40000000f00 */
[----:B0-----:R-:W-:-:S07]  /*131e0*/  FSEL R0, -R60, R60, !P4 ;  /* 0x0000003c3c007208 */ /* 0x001fce0006000100 */
.L_x_169:
[----:B------:R-:W-:Y:S05]  /*131f0*/  BSYNC B0 ;  /* 0x0000000000007941 */ /* 0x000fea0003800000 */
.L_x_168:
        /* <DEDUP_REMOVED lines=45> */
.L_x_173:
        /* <DEDUP_REMOVED lines=45> */
.L_x_172:
[----:B------:R-:W-:Y:S05]  /*137a0*/  BSYNC B0 ;  /* 0x0000000000007941 */ /* 0x000fea0003800000 */
.L_x_171:
        /* <DEDUP_REMOVED lines=33> */
.L_x_176:
        /* <DEDUP_REMOVED lines=45> */
.L_x_175:
[----:B------:R-:W-:Y:S05]  /*13c90*/  BSYNC B0 ;  /* 0x0000000000007941 */ /* 0x000fea0003800000 */
.L_x_174:
        /* <DEDUP_REMOVED lines=34> */
.L_x_179:
        /* <DEDUP_REMOVED lines=45> */
.L_x_178:
[----:B------:R-:W-:Y:S05]  /*14190*/  BSYNC B0 ;  /* 0x0000000000007941 */ /* 0x000fea0003800000 */
.L_x_177:
        /* <DEDUP_REMOVED lines=46> */
.L_x_182:
        /* <DEDUP_REMOVED lines=45> */
.L_x_181:
[----:B------:R-:W-:Y:S05]  /*14750*/  BSYNC B0 ;  /* 0x0000000000007941 */ /* 0x000fea0003800000 */
.L_x_180:
        /* <DEDUP_REMOVED lines=45> */
.L_x_185:
        /* <DEDUP_REMOVED lines=45> */
.L_x_184:
[----:B------:R-:W-:Y:S05]  /*14d00*/  BSYNC B0 ;  /* 0x0000000000007941 */ /* 0x000fea0003800000 */
.L_x_183:
        /* <DEDUP_REMOVED lines=33> */
.L_x_188:
        /* <DEDUP_REMOVED lines=45> */
.L_x_187:
[----:B------:R-:W-:Y:S05]  /*151f0*/  BSYNC B0 ;  /* 0x0000000000007941 */ /* 0x000fea0003800000 */
.L_x_186:
        /* <DEDUP_REMOVED lines=34> */
.L_x_191:
        /* <DEDUP_REMOVED lines=45> */
.L_x_190:
[----:B------:R-:W-:Y:S05]  /*156f0*/  BSYNC B0 ;  /* 0x0000000000007941 */ /* 0x000fea0003800000 */
.L_x_189:
        /* <DEDUP_REMOVED lines=46> */
.L_x_194:
        /* <DEDUP_REMOVED lines=45> */
.L_x_193:
[----:B------:R-:W-:Y:S05]  /*15cb0*/  BSYNC B0 ;  /* 0x0000000000007941 */ /* 0x000fea0003800000 */
.L_x_192:
        /* <DEDUP_REMOVED lines=18> */
[----:B------:R-:W-:Y:S01]  /*15de0*/  FFMA.FTZ R67, R85, R66, R67 ;  /* 0x0000004255437223 */ /* 0x000fe20000010043 */
[----:B------:R-:W-:Y:S02]  /*15df0*/  @!P0 IMAD.MOV.U32 R68, RZ, RZ, -0x41000001 ;  /* 0xbeffffffff448424 */ /* 0x000fe400078e00ff */
[----:B------:R-:W-:Y:S01]  /*15e00*/  FFMA.FTZ R69, R80, -1.5707962512969970703, R77 ;  /* 0xbfc90fda50457823 */ /* 0x000fe2000001004d */
[----:B------:R-:W-:Y:S01]  /*15e10*/  FSEL R66, R0, 1, P0 ;  /* 0x3f80000000427808 */ /* 0x000fe20000000000 */
[----:B------:R-:W-:-:S02]  /*15e20*/  IMAD.MOV.U32 R84, RZ, RZ, R72 ;  /* 0x000000ffff547224 */ /* 0x000fc400078e0048 */
[C---:B------:R-:W-:Y:S01]  /*15e30*/  FFMA.FTZ R67, R85.reuse, R67, R68 ;  /* 0x0000004355437223 */ /* 0x040fe20000010044 */
[----:B------:R-:W-:Y:S01]  /*15e40*/  FFMA.FTZ R69, R80, -7.5497894158615963534e-08, R69 ;  /* 0xb3a2216850457823 */ /* 0x000fe20000010045 */
[----:B------:R-:W-:-:S03]  /*15e50*/  FFMA.FTZ R85, R85, R66, RZ ;  /* 0x0000004255557223 */ /* 0x000fc600000100ff */
[----:B------:R-:W-:Y:S01]  /*15e60*/  FFMA.FTZ R80, R80, -5.3903029534742383927e-15, R69 ;  /* 0xa7c234c550507823 */ /* 0x000fe20000010045 */
[----:B------:R-:W-:-:S04]  /*15e70*/  FFMA.FTZ R66, R85, R67, R66 ;  /* 0x0000004355427223 */ /* 0x000fc80000010042 */
        /* <DEDUP_REMOVED lines=17> */
.L_x_197:
        /* <DEDUP_REMOVED lines=45> */
.L_x_196:
[----:B------:R-:W-:Y:S05]  /*16260*/  BSYNC B0 ;  /* 0x0000000000007941 */ /* 0x000fea0003800000 */
.L_x_195:
        /* <DEDUP_REMOVED lines=33> */
.L_x_200:
        /* <DEDUP_REMOVED lines=45> */
.L_x_199:
[----:B------:R-:W-:Y:S05]  /*16750*/  BSYNC B0 ;  /* 0x0000000000007941 */ /* 0x000fea0003800000 */
.L_x_198:
        /* <DEDUP_REMOVED lines=34> */
.L_x_203:
        /* <DEDUP_REMOVED lines=30> */
[C---:B------:R-:W-:Y:S01]  /*16b60*/  SHF.L.W.U32.HI R84, R72.reuse, 0x2, R69 ;  /* 0x0000000248547819 */ /* 0x040fe20000010e45 */
[----:B------:R-:W-:-:S03]  /*16b70*/  IMAD.SHL.U32 R72, R72, 0x4, RZ ;  /* 0x0000000448487824 */ /* 0x000fc600078e00ff */
[----:B------:R-:W-:-:S04]  /*16b80*/  SHF.R.S32.HI R71, RZ, 0x1f, R84 ;  /* 0x0000001fff477819 */ /* 0x000fc80000011454 */
[C---:B------:R-:W-:Y:S02]  /*16b90*/  LOP3.LUT R86, R71.reuse, R72, RZ, 0x3c, !PT ;  /* 0x0000004847567212 */ /* 0x040fe400078e3cff */
[----:B------:R-:W-:-:S04]  /*16ba0*/  LOP3.LUT R87, R71, R84, RZ, 0x3c, !PT ;  /* 0x0000005447577212 */ /* 0x000fc800078e3cff */
[----:B------:R-:W1:Y:S01]  /*16bb0*/  I2F.F64.S64 R72, R86 ;  /* 0x0000005600487312 */ /* 0x000e620000301c00 */
[----:B------:R-:W-:Y:S01]  /*16bc0*/  SHF.R.U32.HI R69, RZ, 0x1e, R69 ;  /* 0x0000001eff457819 */ /* 0x000fe20000011645 */
[----:B-1----:R-:W-:Y:S01]  /*16bd0*/  DMUL R72, R72, UR6 ;  /* 0x0000000648487c28 */ /* 0x002fe20008000000 */
[C---:B------:R-:W-:Y:S02]  /*16be0*/  LOP3.LUT R77, R84.reuse, R77, RZ, 0x3c, !PT ;  /* 0x0000004d544d7212 */ /* 0x040fe400078e3cff */
[----:B------:R-:W-:-:S07]  /*16bf0*/  LEA.HI R84, R84, R69, RZ, 0x1 ;  /* 0x0000004554547211 */ /* 0x000fce00078f08ff */
[----:B------:R-:W1:Y:S01]  /*16c00*/  F2F.F32.F64 R72, R72 ;  /* 0x0000004800487310 */ /* 0x000e620000301000 */
[----:B------:R-:W-:Y:S01]  /*16c10*/  ISETP.GE.AND P0, PT, R77, RZ, PT ;  /* 0x000000ff4d00720c */ /* 0x000fe20003f06270 */
[----:B0-----:R-:W-:-:S04]  /*16c20*/  IMAD.MOV R0, RZ, RZ, -R84 ;  /* 0x000000ffff007224 */ /* 0x001fc800078e0a54 */
[----:B------:R-:W-:Y:S01]  /*16c30*/  @!P2 IMAD.MOV.U32 R84, RZ, RZ, R0 ;  /* 0x000000ffff54a224 */ /* 0x000fe200078e0000 */
[----:B-1----:R-:W-:-:S07]  /*16c40*/  FSEL R80, -R72, R72, !P0 ;  /* 0x0000004848507208 */ /* 0x002fce0004000100 */
.L_x_202:
[----:B------:R-:W-:Y:S05]  /*16c50*/  BSYNC B0 ;  /* 0x0000000000007941 */ /* 0x000fea0003800000 */
.L_x_201:
        /* <DEDUP_REMOVED lines=46> */
.L_x_206:
        /* <DEDUP_REMOVED lines=45> */
.L_x_205:
[----:B------:R-:W-:Y:S05]  /*17210*/  BSYNC B0 ;  /* 0x0000000000007941 */ /* 0x000fea0003800000 */
.L_x_204:
[----:B------:R-:W-:Y:S01]  /*17220*/  FMUL R85, R70, R83 ;  /* 0x0000005346557220 */ /* 0x000fe20000400000 */
[----:B------:R-:W-:Y:S01]  /*17230*/  LOP3.LUT R71, R75, 0x1, RZ, 0xc0, !PT ;  /* 0x000000014b477812 */ /* 0x000fe200078ec0ff */
[----:B------:R-:W-:Y:S01]  /*17240*/  FMUL.FTZ R87, R0, R0 ;  /* 0x0000000000577220 */ /* 0x000fe20000410000 */
[----:B------:R-:W-:Y:S02]  /*17250*/  IMAD.MOV.U32 R70, RZ, RZ, -0x46b2bead ;  /* 0xb94d4153ff467424 */ /* 0x000fe400078e00ff */
[----:B------:R-:W-:Y:S01]  /*17260*/  FMUL R73, R85, 0.63661974668502807617 ;  /* 0x3f22f98355497820 */ /* 0x000fe20000400000 */
[----:B------:R-:W-:Y:S01]  /*17270*/  ISETP.NE.U32.AND P0, PT, R71, 0x1, PT ;  /* 0x000000014700780c */ /* 0x000fe20003f05070 */
[----:B------:R-:W-:Y:S01]  /*17280*/  FADD.FTZ R86, |R85|, -RZ ;  /* 0x800000ff55567221 */ /* 0x000fe20000010200 */
[----:B------:R-:W-:Y:S01]  /*17290*/  IMAD.MOV.U32 R71, RZ, RZ, 0x3c0885e4 ;  /* 0x3c0885e4ff477424 */ /* 0x000fe200078e00ff */
        /* <DEDUP_REMOVED lines=37> */
.L_x_209:
        /* <DEDUP_REMOVED lines=45> */
.L_x_208:
[----:B------:R-:W-:Y:S05]  /*177c0*/  BSYNC B0 ;  /* 0x0000000000007941 */ /* 0x000fea0003800000 */
.L_x_207:
        /* <DEDUP_REMOVED lines=33> */
.L_x_212:
        /* <DEDUP_REMOVED lines=45> */
.L_x_211:
[----:B------:R-:W-:Y:S05]  /*17cb0*/  BSYNC B0 ;  /* 0x0000000000007941 */ /* 0x000fea0003800000 */
.L_x_210:
[----:B------:R-:W-:Y:S01]  /*17cc0*/  LOP3.LUT R0, R84, 0x1, RZ, 0xc0, !PT ;  /* 0x0000000154007812 */ /* 0x000fe200078ec0ff */
[C---:B------:R-:W-:Y:S01]  /*17cd0*/  FMUL.FTZ R76, R77.reuse, R77 ;  /* 0x0000004d4d4c7220 */ /* 0x040fe20000410000 */
        /* <DEDUP_REMOVED lines=32> */
.L_x_215:
        /* <DEDUP_REMOVED lines=41> */
[----:B0-----:R-:W-:Y:S01]  /*18170*/  IMAD.MOV R0, RZ, RZ, -R88 ;  /* 0x000000ffff007224 */ /* 0x001fe200078e0a58 */
[----:B------:R-:W-:-:S04]  /*18180*/  ISETP.GE.AND P0, PT, R85, RZ, PT ;  /* 0x000000ff5500720c */ /* 0x000fc80003f06270 */
[----:B------:R-:W-:Y:S02]  /*18190*/  @!P2 MOV R88, R0 ;  /* 0x000000000058a202 */ /* 0x000fe40000000f00 */
[----:B-1----:R-:W-:-:S07]  /*181a0*/  FSEL R87, -R76, R76, !P0 ;  /* 0x0000004c4c577208 */ /* 0x002fce0004000100 */
.L_x_214:
[----:B------:R-:W-:Y:S05]  /*181b0*/  BSYNC B0 ;  /* 0x0000000000007941 */ /* 0x000fea0003800000 */
.L_x_213:
[----:B------:R-:W-:Y:S01]  /*181c0*/  LOP3.LUT R0, R88, 0x1, RZ, 0xc0, !PT ;  /* 0x0000000158007812 */ /* 0x000fe200078ec0ff */
[----:B------:R-:W-:Y:S01]  /*181d0*/  FMUL R86, R74, R82 ;  /* 0x000000524a567220 */ /* 0x000fe20000400000 */
[----:B------:R-:W-:Y:S01]  /*181e0*/  FMUL.FTZ R80, R87, R87 ;  /* 0x0000005757507220 */ /* 0x000fe20000410000 */
[----:B------:R-:W-:Y:S01]  /*181f0*/  IMAD.MOV.U32 R73, RZ, RZ, 0x3c0885e4 ;  /* 0x3c0885e4ff497424 */ /* 0x000fe200078e00ff */
[----:B------:R-:W-:Y:S01]  /*18200*/  ISETP.NE.U32.AND P0, PT, R0, 0x1, PT ;  /* 0x000000010000780c */ /* 0x000fe20003f05070 */
[C---:B------:R-:W-:Y:S01]  /*18210*/  FMUL R76, R86.reuse, 0.63661974668502807617 ;  /* 0x3f22f983564c7820 */ /* 0x040fe20000400000 */
[----:B------:R-:W-:Y:S02]  /*18220*/  IMAD.MOV.U32 R0, RZ, RZ, -0x46b2bead ;  /* 0xb94d4153ff007424 */ /* 0x000fe400078e00ff */
[----:B------:R-:W-:Y:S01]  /*18230*/  FADD.FTZ R77, |R86|, -RZ ;  /* 0x800000ff564d7221 */ /* 0x000fe20000010200 */
[----:B------:R-:W-:Y:S01]  /*18240*/  VIADD R88, R88, 0x1 ;  /* 0x0000000158587836 */ /* 0x000fe20000000000 */
[----:B------:R-:W0:Y:S01]  /*18250*/  F2I.FTZ.NTZ R79, R76 ;  /* 0x0000004c004f7305 */ /* 0x000e220000213100 */
[----:B------:R-:W-:Y:S02]  /*18260*/  BSSY B0, `(.L_x_216) ;  /* 0x0000051000007945 */ /* 0x000fe40003800000 */
[----:B------:R-:W-:-:S02]  /*18270*/  FSETP.GE.AND P3, PT, R77, 105615, PT ;  /* 0x47ce47804d00780b */ /* 0x000fc40003f66000 */
[----:B------:R-:W-:Y:S02]  /*18280*/  LOP3.LUT P4, RZ, R88, 0x2, RZ, 0xc0, !PT ;  /* 0x0000000258ff7812 */ /* 0x000fe4000788c0ff */
[----:B------:R-:W-:Y:S01]  /*18290*/  FSETP.NEU.AND P2, PT, R77, +INF , PT ;  /* 0x7f8000004d00780b */ /* 0x000fe20003f4d000 */
[----:B------:R-:W-:Y:S02]  /*182a0*/  @P0 IMAD.MOV.U32 R75, RZ, RZ, 0x37cbac00 ;  /* 0x37cbac00ff4b0424 */ /* 0x000fe400078e00ff */
[----:B------:R-:W-:Y:S02]  /*182b0*/  @P0 IMAD.MOV.U32 R73, RZ, RZ, 0x3d2aaabb ;  /* 0x3d2aaabbff490424 */ /* 0x000fe400078e00ff */
[C---:B------:R-:W-:Y:S01]  /*182c0*/  @P0 FFMA.FTZ R0, R80.reuse, R75, -0.0013887860113754868507 ;  /* 0xbab607ed50000423 */ /* 0x040fe2000001004b */
[----:B------:R-:W-:Y:S01]  /*182d0*/  HFMA2.MMA R75, -RZ, RZ, -1.541015625, -0.052001953125 ;  /* 0xbe2aaaa8ff4b7435 */ /* 0x000fe200000001ff */
[----:B0-----:R-:W-:Y:S02]  /*182e0*/  I2FP.F32.S32 R85, R79 ;  /* 0x0000004f00557245 */ /* 0x001fe40000201400 */
[----:B------:R-:W-:Y:S01]  /*182f0*/  FFMA.FTZ R0, R80, R0, R73 ;  /* 0x0000000050007223 */ /* 0x000fe20000010049 */
[----:B------:R-:W-:Y:S01]  /*18300*/  FSEL R73, R87, 1, !P0 ;  /* 0x3f80000057497808 */ /* 0x000fe20004000000 */
[----:B------:R-:W-:-:S02]  /*18310*/  IMAD.MOV.U32 R90, RZ, RZ, R79 ;  /* 0x000000ffff5a7224 */ /* 0x000fc400078e004f */
[----:B------:R-:W-:Y:S02]  /*18320*/  @P0 IMAD.MOV.U32 R75, RZ, RZ, -0x41000001 ;  /* 0xbeffffffff4b0424 */ /* 0x000fe400078e00ff */
[C---:B------:R-:W-:Y:S02]  /*18330*/  FFMA.FTZ R76, R85.reuse, -1.5707962512969970703, R86 ;  /* 0xbfc90fda554c7823 */ /* 0x040fe40000010056 */
[C---:B------:R-:W-:Y:S02]  /*18340*/  FFMA.FTZ R0, R80.reuse, R0, R75 ;  /* 0x0000000050007223 */ /* 0x040fe4000001004b */
        /* <DEDUP_REMOVED lines=21> */
.L_x_218:
        /* <DEDUP_REMOVED lines=29> */
[C---:B------:R-:W-:Y:S02]  /*18670*/  SHF.L.W.U32.HI R79, R76.reuse, 0x2, R75 ;  /* 0x000000024c4f7819 */ /* 0x040fe40000010e4b */
[----:B------:R-:W-:Y:S02]  /*18680*/  SHF.L.U32 R76, R76, 0x2, RZ ;  /* 0x000000024c4c7819 */ /* 0x000fe400000006ff */
        /* <DEDUP_REMOVED lines=14> */
.L_x_217:
[----:B------:R-:W-:Y:S05]  /*18770*/  BSYNC B0 ;  /* 0x0000000000007941 */ /* 0x000fea0003800000 */
.L_x_216:
        /* <DEDUP_REMOVED lines=45> */
.L_x_221:
        /* <DEDUP_REMOVED lines=45> */
.L_x_220:
[----:B------:R-:W-:Y:S05]  /*18d20*/  BSYNC B0 ;  /* 0x0000000000007941 */ /* 0x000fea0003800000 */
.L_x_219:
        /* <DEDUP_REMOVED lines=33> */
.L_x_224:
        /* <DEDUP_REMOVED lines=45> */
.L_x_223:
[----:B------:R-:W-:Y:S05]  /*19210*/  BSYNC B0 ;  /* 0x0000000000007941 */ /* 0x000fea0003800000 */
.L_x_222:
[----:B------:R-:W-:Y:S01]  /*19220*/  LOP3.LUT R0, R90, 0x1, RZ, 0xc0, !PT ;  /* 0x000000015a007812 */ /* 0x000fe200078ec0ff */
[C---:B------:R-:W-:Y:S01]  /*19230*/  FMUL.FTZ R80, R85.reuse, R85 ;  /* 0x0000005555507220 */ /* 0x040fe20000410000 */
        /* <DEDUP_REMOVED lines=32> */
.L_x_227:
        /* <DEDUP_REMOVED lines=45> */
.L_x_226:
[----:B------:R-:W-:Y:S05]  /*19710*/  BSYNC B0 ;  /* 0x0000000000007941 */ /* 0x000fea0003800000 */
.L_x_225:
[----:B------:R-:W-:Y:S01]  /*19720*/  FMUL R90, R78, R82 ;  /* 0x000000524e5a7220 */ /* 0x000fe20000400000 */
[----:B------:R-:W-:Y:S01]  /*19730*/  LOP3.LUT R0, R89, 0x1, RZ, 0xc0, !PT ;  /* 0x0000000159007812 */ /* 0x000fe200078ec0ff */
[----:B------:R-:W-:Y:S01]  /*19740*/  FMUL.FTZ R86, R88, R88 ;  /* 0x0000005858567220 */ /* 0x000fe20000410000 */
[----:B------:R-:W-:Y:S01]  /*19750*/  IADD3 R84, R89, 0x1, RZ ;  /* 0x0000000159547810 */ /* 0x000fe20007ffe0ff */
[----:B------:R-:W-:Y:S01]  /*19760*/  FMUL R80, R90, 0.63661974668502807617 ;  /* 0x3f22f9835a507820 */ /* 0x000fe20000400000 */
[----:B------:R-:W-:Y:S01]  /*19770*/  ISETP.NE.U32.AND P0, PT, R0, 0x1, PT ;  /* 0x000000010000780c */ /* 0x000fe20003f05070 */
[----:B------:R-:W-:Y:S01]  /*19780*/  IMAD.MOV.U32 R0, RZ, RZ, -0x46b2bead ;  /* 0xb94d4153ff007424 */ /* 0x000fe200078e00ff */
[----:B------:R-:W-:Y:S01]  /*19790*/  LOP3.LUT P4, RZ, R84, 0x2, RZ, 0xc0, !PT ;  /* 0x0000000254ff7812 */ /* 0x000fe2000788c0ff */
[----:B------:R-:W0:Y:S01]  /*197a0*/  F2I.FTZ.NTZ R92, R80 ;  /* 0x00000050005c7305 */ /* 0x000e220000213100 */
[----:B------:R-:W-:Y:S01]  /*197b0*/  FADD.FTZ R84, |R90|, -RZ ;  /* 0x800000ff5a547221 */ /* 0x000fe20000010200 */
[----:B------:R-:W-:Y:S01]  /*197c0*/  IMAD.MOV.U32 R77, RZ, RZ, 0x3c0885e4 ;  /* 0x3c0885e4ff4d7424 */ /* 0x000fe200078e00ff */
[----:B------:R-:W-:Y:S03]  /*197d0*/  BSSY B0, `(.L_x_228) ;  /* 0x0000050000007945 */ /* 0x000fe60003800000 */
[----:B------:R-:W-:-:S02]  /*197e0*/  FSETP.GE.AND P3, PT, R84, 105615, PT ;  /* 0x47ce47805400780b */ /* 0x000fc40003f66000 */
[----:B------:R-:W-:Y:S02]  /*197f0*/  FSETP.NEU.AND P2, PT, R84, +INF , PT ;  /* 0x7f8000005400780b */ /* 0x000fe40003f4d000 */
[----:B------:R-:W-:Y:S02]  /*19800*/  @P0 IMAD.MOV.U32 R79, RZ, RZ, 0x37cbac00 ;  /* 0x37cbac00ff4f0424 */ /* 0x000fe400078e00ff */
[----:B------:R-:W-:Y:S02]  /*19810*/  @P0 IMAD.MOV.U32 R77, RZ, RZ, 0x3d2aaabb ;  /* 0x3d2aaabbff4d0424 */ /* 0x000fe400078e00ff */
[C---:B------:R-:W-:Y:S01]  /*19820*/  @P0 FFMA.FTZ R0, R86.reuse, R79, -0.0013887860113754868507 ;  /* 0xbab607ed56000423 */ /* 0x040fe2000001004f */
[----:B0-----:R-:W-:Y:S01]  /*19830*/  I2FP.F32.S32 R89, R92 ;  /* 0x0000005c00597245 */ /* 0x001fe20000201400 */
[----:B------:R-:W-:Y:S02]  /*19840*/  IMAD.MOV.U32 R79, RZ, RZ, -0x41d55558 ;  /* 0xbe2aaaa8ff4f7424 */ /* 0x000fe400078e00ff */
[----:B------:R-:W-:Y:S01]  /*19850*/  FFMA.FTZ R0, R86, R0, R77 ;  /* 0x0000000056007223 */ /* 0x000fe2000001004d */
[----:B------:R-:W-:Y:S01]  /*19860*/  @P0 IMAD.MOV.U32 R79, RZ, RZ, -0x41000001 ;  /* 0xbeffffffff4f0424 */ /* 0x000fe200078e00ff */
[----:B------:R-:W-:Y:S01]  /*19870*/  FSEL R77, R88, 1, !P0 ;  /* 0x3f800000584d7808 */ /* 0x000fe20004000000 */
        /* <DEDUP_REMOVED lines=24> */
.L_x_230:
        /* <DEDUP_REMOVED lines=25> */
[----:B--2---:R-:W-:Y:S02]  /*19b90*/  @P0 SHF.L.U32 R86, R80, R92, RZ ;  /* 0x0000005c50560219 */ /* 0x004fe400000006ff */
[----:B------:R-:W-:-:S03]  /*19ba0*/  @P0 SHF.R.U32.HI R85, RZ, R85, R80 ;  /* 0x00000055ff550219 */ /* 0x000fc60000011650 */
        /* <DEDUP_REMOVED lines=18> */
.L_x_229:
[----:B------:R-:W-:Y:S05]  /*19cd0*/  BSYNC B0 ;  /* 0x0000000000007941 */ /* 0x000fea0003800000 */
.L_x_228:
[----:B------:R-:W-:Y:S01]  /*19ce0*/  FMUL R91, R78, R83 ;  /* 0x000000534e5b7220 */ /* 0x000fe20000400000 */
[----:B------:R-:W-:Y:S01]  /*19cf0*/  LOP3.LUT R79, R92, 0x1, RZ, 0xc0, !PT ;  /* 0x000000015c4f7812 */ /* 0x000fe200078ec0ff */
[----:B------:R-:W-:Y:S01]  /*19d00*/  FMUL.FTZ R87, R0, R0 ;  /* 0x0000000000577220 */ /* 0x000fe20000410000 */
[----:B------:R-:W-:Y:S02]  /*19d10*/  IMAD.MOV.U32 R78, RZ, RZ, -0x46b2bead ;  /* 0xb94d4153ff4e7424 */ /* 0x000fe400078e00ff */
[----:B------:R-:W-:Y:S01]  /*19d20*/  FMUL R84, R91, 0.63661974668502807617 ;  /* 0x3f22f9835b547820 */ /* 0x000fe20000400000 */
[----:B------:R-:W-:Y:S01]  /*19d30*/  ISETP.NE.U32.AND P0, PT, R79, 0x1, PT ;  /* 0x000000014f00780c */ /* 0x000fe20003f05070 */
[----:B------:R-:W-:Y:S01]  /*19d40*/  BSSY B0, `(.L_x_231) ;  /* 0x0000053000007945 */ /* 0x000fe20003800000 */
[----:B------:R-:W-:Y:S01]  /*19d50*/  MOV R79, 0x3c0885e4 ;  /* 0x3c0885e4004f7802 */ /* 0x000fe20000000f00 */
[----:B------:R0:W1:Y:S01]  /*19d60*/  F2I.FTZ.NTZ R94, R84 ;  /* 0x00000054005e7305 */ /* 0x0000620000213100 */
[----:B------:R-:W-:Y:S01]  /*19d70*/  LOP3.LUT P6, RZ, R92, 0x2, RZ, 0xc0, !PT ;  /* 0x000000025cff7812 */ /* 0x000fe200078cc0ff */
[----:B0-----:R-:W-:-:S08]  /*19d80*/  FADD.FTZ R84, |R91|, -RZ ;  /* 0x800000ff5b547221 */ /* 0x001fd00000010200 */
[----:B------:R-:W-:Y:S02]  /*19d90*/  @!P0 IMAD.MOV.U32 R80, RZ, RZ, 0x37cbac00 ;  /* 0x37cbac00ff508424 */ /* 0x000fe400078e00ff */
[----:B------:R-:W-:Y:S02]  /*19da0*/  @!P0 IMAD.MOV.U32 R79, RZ, RZ, 0x3d2aaabb ;  /* 0x3d2aaabbff4f8424 */ /* 0x000fe400078e00ff */
[C---:B------:R-:W-:Y:S01]  /*19db0*/  @!P0 FFMA.FTZ R78, R87.reuse, R80, -0.0013887860113754868507 ;  /* 0xbab607ed574e8423 */ /* 0x040fe20000010050 */
[----:B-1----:R-:W-:Y:S01]  /*19dc0*/  I2FP.F32.S32 R88, R94 ;  /* 0x0000005e00587245 */ /* 0x002fe20000201400 */
[----:B------:R-:W-:Y:S01]  /*19dd0*/  IMAD.MOV.U32 R80, RZ, RZ, -0x41d55558 ;  /* 0xbe2aaaa8ff507424 */ /* 0x000fe200078e00ff */
[----:B------:R-:W-:Y:S01]  /*19de0*/  FSETP.GE.AND P4, PT, R84, 105615, PT ;  /* 0x47ce47805400780b */ /* 0x000fe20003f86000 */
[----:B------:R-:W-:Y:S01]  /*19df0*/  FFMA.FTZ R79, R87, R78, R79 ;  /* 0x0000004e574f7223 */ /* 0x000fe2000001004f */
[----:B------:R-:W-:Y:S02]  /*19e00*/  @!P0 IMAD.MOV.U32 R80, RZ, RZ, -0x41000001 ;  /* 0xbeffffffff508424 */ /* 0x000fe400078e00ff */
[----:B------:R-:W-:Y:S01]  /*19e10*/  FFMA.FTZ R85, R88, -1.5707962512969970703, R91 ;  /* 0xbfc90fda58557823 */ /* 0x000fe2000001005b */
[----:B------:R-:W-:Y:S01]  /*19e20*/  FSEL R78, R0, 1, P0 ;  /* 0x3f800000004e7808 */ /* 0x000fe20000000000 */
[----:B------:R-:W-:-:S02]  /*19e30*/  IMAD.MOV.U32 R92, RZ, RZ, R94 ;  /* 0x000000ffff5c7224 */ /* 0x000fc400078e005e */
[C---:B------:R-:W-:Y:S01]  /*19e40*/  FFMA.FTZ R79, R87.reuse, R79, R80 ;  /* 0x0000004f574f7223 */ /* 0x040fe20000010050 */
[----:B------:R-:W-:Y:S01]  /*19e50*/  FFMA.FTZ R85, R88, -7.5497894158615963534e-08, R85 ;  /* 0xb3a2216858557823 */ /* 0x000fe20000010055 */
[----:B------:R-:W-:Y:S01]  /*19e60*/  FSETP.NEU.AND P5, PT, R84, +INF , PT ;  /* 0x7f8000005400780b */ /* 0x000fe20003fad000 */
[----:B------:R-:W-:Y:S02]  /*19e70*/  FFMA.FTZ R87, R87, R78, RZ ;  /* 0x0000004e57577223 */ /* 0x000fe400000100ff */
[----:B------:R-:W-:Y:S02]  /*19e80*/  FFMA.FTZ R88, R88, -5.3903029534742383927e-15, R85 ;  /* 0xa7c234c558587823 */ /* 0x000fe40000010055 */
[----:B------:R-:W-:-:S03]  /*19e90*/  FFMA.FTZ R78, R87, R79, R78 ;  /* 0x0000004f574e7223 */ /* 0x000fc6000001004e */
        /* <DEDUP_REMOVED lines=8> */
[----:B------:R-:W-:Y:S01]  /*19f20*/  CS2R R94, SRZ ;  /* 0x00000000005e7805 */ /* 0x000fe2000001ff00 */
[----:B------:R-:W-:Y:S01]  /*19f30*/  IMAD.MOV.U32 R0, RZ, RZ, RZ ;  /* 0x000000ffff007224 */ /* 0x000fe200078e00ff */
[----:B------:R-:W-:Y:S01]  /*19f40*/  LOP3.LUT R79, R96, 0xe0, RZ, 0xc0, !PT ;  /* 0x000000e0604f7812 */ /* 0x000fe200078ec0ff */
[----:B------:R-:W-:Y:S01]  /*19f50*/  ULDC.64 UR6, c[0x4][0x8] ;  /* 0x0100020000067ab9 */ /* 0x000fe20000000a00 */
[----:B------:R-:W-:-:S03]  /*19f60*/  LOP3.LUT R97, R84, 0x80000000, RZ, 0xfc, !PT ;  /* 0x8000000054617812 */ /* 0x000fc600078efcff */
[----:B------:R-:W-:Y:S02]  /*19f70*/  VIADD R80, R79, 0xffffff80 ;  /* 0xffffff804f507836 */ /* 0x000fe40000000000 */
[----:B------:R-:W-:-:S03]  /*19f80*/  IMAD.MOV.U32 R79, RZ, RZ, R1 ;  /* 0x000000ffff4f7224 */ /* 0x000fc600078e0001 */
[----:B------:R-:W-:-:S07]  /*19f90*/  SHF.R.U32.HI R80, RZ, 0x5, R80 ;  /* 0x00000005ff507819 */ /* 0x000fce0000011650 */
.L_x_233:
        /* <DEDUP_REMOVED lines=45> */
.L_x_232:
[----:B------:R-:W-:Y:S05]  /*1a270*/  BSYNC B0 ;  /* 0x0000000000007941 */ /* 0x000fea0003800000 */
.L_x_231:
        /* <DEDUP_REMOVED lines=33> */
.L_x_236:
        /* <DEDUP_REMOVED lines=45> */
.L_x_235:
[----:B------:R-:W-:Y:S05]  /*1a760*/  BSYNC B0 ;  /* 0x0000000000007941 */ /* 0x000fea0003800000 */
.L_x_234:
        /* <DEDUP_REMOVED lines=12> */
[C---:B------:R-:W-:Y:S01]  /*1a830*/  @P0 FFMA.FTZ R0, R86.reuse, R87, -0.0013887860113754868507 ;  /* 0xbab607ed56000423 */ /* 0x040fe20000010057 */
[----:B------:R-:W-:Y:S02]  /*1a840*/  @P0 IMAD.MOV.U32 R84, RZ, RZ, -0x41000001 ;  /* 0xbeffffffff540424 */ /* 0x000fe400078e00ff */
[C---:B------:R-:W-:Y:S01]  /*1a850*/  FFMA.FTZ R87, R86.reuse, R80, RZ ;  /* 0x0000005056577223 */ /* 0x040fe200000100ff */
        /* <DEDUP_REMOVED lines=19> */
.L_x_239:
        /* <DEDUP_REMOVED lines=45> */
.L_x_238:
[----:B------:R-:W-:Y:S05]  /*1ac60*/  BSYNC B0 ;  /* 0x0000000000007941 */ /* 0x000fea0003800000 */
.L_x_237:
[----:B------:R-:W-:Y:S01]  /*1ac70*/  LOP3.LUT R0, R92, 0x1, RZ, 0xc0, !PT ;  /* 0x000000015c007812 */ /* 0x000fe200078ec0ff */
[----:B------:R-:W0:Y:S01]  /*1ac80*/  LDC.64 R102, c[0x0][0x238] ;  /* 0x00008e00ff667b82 */ /* 0x000e220000000a00 */
[----:B------:R-:W-:Y:S01]  /*1ac90*/  SHF.R.S32.HI R86, RZ, 0x1f, R81 ;  /* 0x0000001fff567819 */ /* 0x000fe20000011451 */
[----:B------:R-:W-:Y:S01]  /*1aca0*/  IMAD.MOV.U32 R84, RZ, RZ, 0x3c0885e4 ;  /* 0x3c0885e4ff547424 */ /* 0x000fe200078e00ff */
[----:B------:R-:W-:Y:S01]  /*1acb0*/  ISETP.NE.U32.AND P0, PT, R0, 0x1, PT ;  /* 0x000000010000780c */ /* 0x000fe20003f05070 */
[----:B------:R-:W-:Y:S01]  /*1acc0*/  FMUL.FTZ R0, R88, R88 ;  /* 0x0000005858007220 */ /* 0x000fe20000410000 */
[----:B------:R-:W-:Y:S01]  /*1acd0*/  LEA.HI R86, R86, R81, RZ, 0x6 ;  /* 0x0000005156567211 */ /* 0x000fe200078f30ff */
[----:B------:R-:W-:Y:S01]  /*1ace0*/  IMAD.MOV.U32 R85, RZ, RZ, -0x46b2bead ;  /* 0xb94d4153ff557424 */ /* 0x000fe200078e00ff */
[----:B------:R-:W-:Y:S01]  /*1acf0*/  FSEL R88, R88, 1, !P0 ;  /* 0x3f80000058587808 */ /* 0x000fe20004000000 */
[----:B------:R-:W1:Y:S01]  /*1ad00*/  LDC.64 R108, c[0x0][0x220] ;  /* 0x00008800ff6c7b82 */ /* 0x000e620000000a00 */
[----:B------:R-:W-:Y:S01]  /*1ad10*/  LOP3.LUT R90, R86, 0xffffffc0, RZ, 0xc0, !PT ;  /* 0xffffffc0565a7812 */ /* 0x000fe200078ec0ff */
[----:B------:R-:W-:-:S05]  /*1ad20*/  VIADD R92, R92, 0x1 ;  /* 0x000000015c5c7836 */ /* 0x000fca0000000000 */
[----:B------:R-:W-:Y:S01]  /*1ad30*/  LOP3.LUT P2, RZ, R92, 0x2, RZ, 0xc0, !PT ;  /* 0x000000025cff7812 */ /* 0x000fe2000784c0ff */
[----:B------:R-:W-:Y:S01]  /*1ad40*/  @P0 IMAD.MOV.U32 R87, RZ, RZ, 0x37cbac00 ;  /* 0x37cbac00ff570424 */ /* 0x000fe200078e00ff */
[----:B------:R-:W2:Y:S01]  /*1ad50*/  LDC.64 R104, c[0x0][0x230] ;  /* 0x00008c00ff687b82 */ /* 0x000ea20000000a00 */
[----:B------:R-:W-:Y:S02]  /*1ad60*/  @P0 MOV R84, 0x3d2aaabb ;  /* 0x3d2aaabb00540802 */ /* 0x000fe40000000f00 */
[C---:B------:R-:W-:Y:S01]  /*1ad70*/  @P0 FFMA.FTZ R85, R0.reuse, R87, -0.0013887860113754868507 ;  /* 0xbab607ed00550423 */ /* 0x040fe20000010057 */
[----:B------:R-:W-:Y:S02]  /*1ad80*/  IMAD.IADD R87, R81, 0x1, -R90 ;  /* 0x0000000151577824 */ /* 0x000fe400078e0a5a */
[----:B------:R-:W-:Y:S02]  /*1ad90*/  IMAD.MOV.U32 R81, RZ, RZ, -0x41d55558 ;  /* 0xbe2aaaa8ff517424 */ /* 0x000fe400078e00ff */
[----:B------:R-:W-:Y:S01]  /*1ada0*/  FFMA.FTZ R85, R0, R85, R84 ;  /* 0x0000005500557223 */ /* 0x000fe20000010054 */
[----:B------:R-:W3:Y:S01]  /*1adb0*/  LDC.64 R106, c[0x0][0x228] ;  /* 0x00008a00ff6a7b82 */ /* 0x000ee20000000a00 */
[----:B------:R-:W-:Y:S01]  /*1adc0*/  SHF.R.S32.HI R84, RZ, 0x6, R86 ;  /* 0x00000006ff547819 */ /* 0x000fe20000011456 */
[----:B------:R-:W-:-:S04]  /*1add0*/  @P0 IMAD.MOV.U32 R81, RZ, RZ, -0x41000001 ;  /* 0xbeffffffff510424 */ /* 0x000fc800078e00ff */
[----:B------:R-:W-:Y:S02]  /*1ade0*/  IMAD R84, R84, 0xa40, R87 ;  /* 0x00000a4054547824 */ /* 0x000fe400078e0257 */
[----:B------:R-:W-:Y:S01]  /*1adf0*/  FFMA.FTZ R81, R0, R85, R81 ;  /* 0x0000005500517223 */ /* 0x000fe20000010051 */
[----:B------:R-:W4:Y:S01]  /*1ae00*/  LDC.64 R98, c[0x0][0x240] ;  /* 0x00009000ff627b82 */ /* 0x000f220000000a00 */
[----:B0-----:R-:W-:-:S04]  /*1ae10*/  IMAD.WIDE R118, R84, 0x4, R102 ;  /* 0x0000000454767825 */ /* 0x001fc800078e0266 */
[----:B-1----:R-:W-:-:S03]  /*1ae20*/  IMAD.WIDE R112, R84, 0x4, R108 ;  /* 0x0000000454707825 */ /* 0x002fc600078e026c */
[----:B------:R-:W0:Y:S01]  /*1ae30*/  LDC.64 R96, c[0x0][0x248] ;  /* 0x00009200ff607b82 */ /* 0x000e220000000a00 */
[C---:B--2---:R-:W-:Y:S01]  /*1ae40*/  IMAD.WIDE R116, R84.reuse, 0x4, R104 ;  /* 0x0000000454747825 */ /* 0x044fe200078e0268 */
[----:B------:R-:W-:Y:S06]  /*1ae50*/  @!P1 STG.E.64 desc[UR4][R112.64], R82 ;  /* 0x0000005270009986 */ /* 0x000fec000c101b04 */
[----:B------:R-:W1:Y:S01]  /*1ae60*/  LDC.64 R94, c[0x0][0x250] ;  /* 0x00009400ff5e7b82 */ /* 0x000e620000000a00 */
[----:B---3--:R-:W-:-:S05]  /*1ae70*/  IMAD.WIDE R114, R84, 0x4, R106 ;  /* 0x0000000454727825 */ /* 0x008fca00078e026a */
[----:B------:R2:W-:Y:S02]  /*1ae80*/  @!P1 STG.E.64 desc[UR4][R114.64], R2 ;  /* 0x0000000272009986 */ /* 0x0005e4000c101b04 */
[----:B------:R-:W3:Y:S01]  /*1ae90*/  LDC.64 R100, c[0x0][0x258] ;  /* 0x00009600ff647b82 */ /* 0x000ee20000000a00 */
[C---:B----4-:R-:W-:Y:S01]  /*1aea0*/  IMAD.WIDE R98, R84.reuse, 0x4, R98 ;  /* 0x0000000454627825 */ /* 0x050fe200078e0262 */
[----:B------:R-:W-:Y:S04]  /*1aeb0*/  @!P1 STG.E.64 desc[UR4][R116.64], R4 ;  /* 0x0000000474009986 */ /* 0x000fe8000c101b04 */
[----:B------:R4:W-:Y:S02]  /*1aec0*/  @!P1 STG.E.64 desc[UR4][R118.64], R6 ;  /* 0x0000000676009986 */ /* 0x0009e4000c101b04 */
[----:B------:R-:W5:Y:S01]  /*1aed0*/  LDC.64 R86, c[0x0][0x260] ;  /* 0x00009800ff567b82 */ /* 0x000f620000000a00 */
[C---:B0-----:R-:W-:Y:S01]  /*1aee0*/  IMAD.WIDE R96, R84.reuse, 0x4, R96 ;  /* 0x0000000454607825 */ /* 0x041fe200078e0260 */
[----:B------:R-:W-:Y:S04]  /*1aef0*/  @!P1 STG.E.64 desc[UR4][R98.64], R8 ;  /* 0x0000000862009986 */ /* 0x000fe8000c101b04 */
[----:B------:R-:W-:Y:S02]  /*1af00*/  @!P1 STG.E.64 desc[UR4][R96.64], R10 ;  /* 0x0000000a60009986 */ /* 0x000fe4000c101b04 */
[----:B------:R-:W0:Y:S01]  /*1af10*/  LDC.64 R90, c[0x0][0x268] ;  /* 0x00009a00ff5a7b82 */ /* 0x000e220000000a00 */
[----:B-1----:R-:W-:-:S05]  /*1af20*/  IMAD.WIDE R94, R84, 0x4, R94 ;  /* 0x00000004545e7825 */ /* 0x002fca00078e025e */
[----:B------:R1:W-:Y:S02]  /*1af30*/  @!P1 STG.E.64 desc[UR4][R94.64], R12 ;  /* 0x0000000c5e009986 */ /* 0x0003e4000c101b04 */
[----:B------:R-:W1:Y:S01]  /*1af40*/  LDC.64 R92, c[0x0][0x270] ;  /* 0x00009c00ff5c7b82 */ /* 0x000e620000000a00 */
[----:B---3--:R-:W-:-:S05]  /*1af50*/  IMAD.WIDE R100, R84, 0x4, R100 ;  /* 0x0000000454647825 */ /* 0x008fca00078e0264 */
[----:B------:R3:W-:Y:S02]  /*1af60*/  @!P1 STG.E.64 desc[UR4][R100.64], R14 ;  /* 0x0000000e64009986 */ /* 0x0007e4000c101b04 */
[----:B------:R-:W2:Y:S01]  /*1af70*/  LDC.64 R102, c[0x0][0x278] ;  /* 0x00009e00ff667b82 */ /* 0x000ea20000000a00 */
[----:B-----5:R-:W-:-:S05]  /*1af80*/  IMAD.WIDE R86, R84, 0x4, R86 ;  /* 0x0000000454567825 */ /* 0x020fca00078e0256 */
[----:B------:R5:W-:Y:S02]  /*1af90*/  @!P1 STG.E.64 desc[UR4][R86.64], R16 ;  /* 0x0000001056009986 */ /* 0x000be4000c101b04 */
[----:B------:R-:W3:Y:S01]  /*1afa0*/  LDC.64 R104, c[0x0][0x280] ;  /* 0x0000a000ff687b82 */ /* 0x000ee20000000a00 */
[----:B0-----:R-:W-:-:S05]  /*1afb0*/  IMAD.WIDE R90, R84, 0x4, R90 ;  /* 0x00000004545a7825 */ /* 0x001fca00078e025a */
[----:B------:R-:W-:Y:S02]  /*1afc0*/  @!P1 STG.E.64 desc[UR4][R90.64], R18 ;  /* 0x000000125a009986 */ /* 0x000fe4000c101b04 */
[----:B------:R-:W0:Y:S01]  /*1afd0*/  LDC.64 R106, c[0x0][0x288] ;  /* 0x0000a200ff6a7b82 */ /* 0x000e220000000a00 */
[----:B-1----:R-:W-:-:S05]  /*1afe0*/  IMAD.WIDE R92, R84, 0x4, R92 ;  /* 0x00000004545c7825 */ /* 0x002fca00078e025c */
[----:B------:R-:W-:Y:S02]  /*1aff0*/  @!P1 STG.E.64 desc[UR4][R92.64], R20 ;  /* 0x000000145c009986 */ /* 0x000fe4000c101b04 */
[----:B------:R-:W1:Y:S01]  /*1b000*/  LDC.64 R110, c[0x0][0x290] ;  /* 0x0000a400ff6e7b82 */ /* 0x000e620000000a00 */
[----:B--2---:R-:W-:-:S05]  /*1b010*/  IMAD.WIDE R102, R84, 0x4, R102 ;  /* 0x0000000454667825 */ /* 0x004fca00078e0266 */
[----:B------:R-:W-:Y:S02]  /*1b020*/  @!P1 STG.E.64 desc[UR4][R102.64], R22 ;  /* 0x0000001666009986 */ /* 0x000fe4000c101b04 */
[----:B------:R-:W2:Y:S01]  /*1b030*/  LDC.64 R108, c[0x0][0x298] ;  /* 0x0000a600ff6c7b82 */ /* 0x000ea20000000a00 */
[----:B---3--:R-:W-:-:S05]  /*1b040*/  IMAD.WIDE R104, R84, 0x4, R104 ;  /* 0x0000000454687825 */ /* 0x008fca00078e0268 */
[----:B------:R-:W-:Y:S02]  /*1b050*/  @!P1 STG.E.64 desc[UR4][R104.64], R24 ;  /* 0x0000001868009986 */ /* 0x000fe4000c101b04 */
[----:B------:R-:W3:Y:S01]  /*1b060*/  LDC.64 R2, c[0x0][0x2a0] ;  /* 0x0000a800ff027b82 */ /* 0x000ee20000000a00 */
[----:B0-----:R-:W-:-:S05]  /*1b070*/  IMAD.WIDE R106, R84, 0x4, R106 ;  /* 0x00000004546a7825 */ /* 0x001fca00078e026a */
[----:B------:R-:W-:Y:S02]  /*1b080*/  @!P1 STG.E.64 desc[UR4][R106.64], R26 ;  /* 0x0000001a6a009986 */ /* 0x000fe4000c101b04 */
[----:B------:R-:W0:Y:S01]  /*1b090*/  LDC.64 R82, c[0x0][0x2a8] ;  /* 0x0000aa00ff527b82 */ /* 0x000e220000000a00 */
[----:B-1----:R-:W-:-:S05]  /*1b0a0*/  IMAD.WIDE R110, R84, 0x4, R110 ;  /* 0x00000004546e7825 */ /* 0x002fca00078e026e */
[----:B------:R-:W-:Y:S02]  /*1b0b0*/  @!P1 STG.E.64 desc[UR4][R110.64], R28 ;  /* 0x0000001c6e009986 */ /* 0x000fe4000c101b04 */
[----:B----4-:R-:W1:Y:S01]  /*1b0c0*/  LDC.64 R6, c[0x0][0x2b0] ;  /* 0x0000ac00ff067b82 */ /* 0x010e620000000a00 */
[----:B--2---:R-:W-:-:S05]  /*1b0d0*/  IMAD.WIDE R108, R84, 0x4, R108 ;  /* 0x00000004546c7825 */ /* 0x004fca00078e026c */
[----:B------:R-:W-:Y:S02]  /*1b0e0*/  @!P1 STG.E.64 desc[UR4][R108.64], R30 ;  /* 0x0000001e6c009986 */ /* 0x000fe4000c101b04 */
[----:B------:R-:W2:Y:S01]  /*1b0f0*/  LDC.64 R4, c[0x0][0x2b8] ;  /* 0x0000ae00ff047b82 */ /* 0x000ea20000000a00 */
[----:B---3--:R-:W-:-:S05]  /*1b100*/  IMAD.WIDE R2, R84, 0x4, R2 ;  /* 0x0000000454027825 */ /* 0x008fca00078e0202 */
        /* <DEDUP_REMOVED lines=9> */
[----:B------:R2:W-:Y:S02]  /*1b1a0*/  @!P1 STG.E.64 desc[UR4][R4.64], R38 ;  /* 0x0000002604009986 */ /* 0x0005e4000c101b04 */
[----:B-----5:R-:W2:Y:S01]  /*1b1b0*/  LDC.64 R16, c[0x0][0x2e0] ;  /* 0x0000b800ff107b82 */ /* 0x020ea20000000a00 */
[----:B---3--:R-:W-:-:S07]  /*1b1c0*/  IMAD.WIDE R2, R84, 0x4, R12 ;  /* 0x0000000454027825 */ /* 0x008fce00078e020c */
[----:B------:R-:W3:Y:S01]  /*1b1d0*/  LDC.64 R18, c[0x0][0x2e8] ;  /* 0x0000ba00ff127b82 */ /* 0x000ee20000000a00 */
[----:B0-----:R-:W-:-:S07]  /*1b1e0*/  IMAD.WIDE R12, R84, 0x4, R14 ;  /* 0x00000004540c7825 */ /* 0x001fce00078e020e */
[----:B------:R-:W0:Y:S01]  /*1b1f0*/  LDC.64 R20, c[0x0][0x2f0] ;  /* 0x0000bc00ff147b82 */ /* 0x000e220000000a00 */
[----:B-1----:R-:W-:-:S05]  /*1b200*/  IMAD.WIDE R8, R84, 0x4, R8 ;  /* 0x0000000454087825 */ /* 0x002fca00078e0208 */
[----:B------:R0:W-:Y:S02]  /*1b210*/  @!P1 STG.E.64 desc[UR4][R8.64], R40 ;  /* 0x0000002808009986 */ /* 0x0001e4000c101b04 */
[----:B------:R-:W1:Y:S01]  /*1b220*/  LDC.64 R22, c[0x0][0x2f8] ;  /* 0x0000be00ff167b82 */ /* 0x000e620000000a00 */
[C---:B--2---:R-:W-:Y:S01]  /*1b230*/  IMAD.WIDE R4, R84.reuse, 0x4, R16 ;  /* 0x0000000454047825 */ /* 0x044fe200078e0210 */
[----:B------:R1:W-:Y:S04]  /*1b240*/  @!P1 STG.E.64 desc[UR4][R2.64], R42 ;  /* 0x0000002a02009986 */ /* 0x0003e8000c101b04 */
[----:B------:R2:W-:Y:S02]  /*1b250*/  @!P1 STG.E.64 desc[UR4][R12.64], R44 ;  /* 0x0000002c0c009986 */ /* 0x0005e4000c101b04 */
[----:B------:R-:W4:Y:S01]  /*1b260*/  LDC.64 R10, c[0x0][0x2d8] ;  /* 0x0000b600ff0a7b82 */ /* 0x000f220000000a00 */
[----:B---3--:R-:W-:-:S07]  /*1b270*/  IMAD.WIDE R6, R84, 0x4, R18 ;  /* 0x0000000454067825 */ /* 0x008fce00078e0212 */
[----:B------:R-:W3:Y:S01]  /*1b280*/  LDC.64 R24, c[0x0][0x300] ;  /* 0x0000c000ff187b82 */ /* 0x000ee20000000a00 */
[----:B0-----:R-:W-:-:S07]  /*1b290*/  IMAD.WIDE R8, R84, 0x4, R20 ;  /* 0x0000000454087825 */ /* 0x001fce00078e0214 */
[----:B------:R-:W2:Y:S01]  /*1b2a0*/  LDC.64 R26, c[0x0][0x308] ;  /* 0x0000c200ff1a7b82 */ /* 0x000ea20000000a00 */
[----:B-1----:R-:W-:-:S07]  /*1b2b0*/  IMAD.WIDE R2, R84, 0x4, R22 ;  /* 0x0000000454027825 */ /* 0x002fce00078e0216 */
[----:B------:R-:W0:Y:S01]  /*1b2c0*/  LDC.64 R14, c[0x0][0x310] ;  /* 0x0000c400ff0e7b82 */ /* 0x000e220000000a00 */
[----:B----4-:R-:W-:-:S05]  /*1b2d0*/  IMAD.WIDE R10, R84, 0x4, R10 ;  /* 0x00000004540a7825 */ /* 0x010fca00078e020a */
[----:B------:R3:W-:Y:S02]  /*1b2e0*/  @!P1 STG.E.64 desc[UR4][R10.64], R46 ;  /* 0x0000002e0a009986 */ /* 0x0007e4000c101b04 */
[----:B------:R-:W1:Y:S02]  /*1b2f0*/  LDC.64 R28, c[0x0][0x318] ;  /* 0x0000c600ff1c7b82 */ /* 0x000e640000000a00 */
[----:B------:R0:W-:Y:S04]  /*1b300*/  @!P1 STG.E.64 desc[UR4][R4.64], R48 ;  /* 0x0000003004009986 */ /* 0x0001e8000c101b04 */
[----:B------:R4:W-:Y:S02]  /*1b310*/  @!P1 STG.E.64 desc[UR4][R6.64], R50 ;  /* 0x0000003206009986 */ /* 0x0009e4000c101b04 */
[----:B------:R-:W4:Y:S01]  /*1b320*/  LDC.64 R30, c[0x0][0x320] ;  /* 0x0000c800ff1e7b82 */ /* 0x000f220000000a00 */
[C---:B--2---:R-:W-:Y:S01]  /*1b330*/  IMAD.WIDE R12, R84.reuse, 0x4, R26 ;  /* 0x00000004540c7825 */ /* 0x044fe200078e021a */
[----:B------:R-:W-:Y:S03]  /*1b340*/  @!P1 STG.E.64 desc[UR4][R8.64], R52 ;  /* 0x0000003408009986 */ /* 0x000fe6000c101b04 */
[C---:B---3--:R-:W-:Y:S01]  /*1b350*/  IMAD.WIDE R10, R84.reuse, 0x4, R24 ;  /* 0x00000004540a7825 */ /* 0x048fe200078e0218 */
[----:B------:R2:W-:Y:S02]  /*1b360*/  @!P1 STG.E.64 desc[UR4][R2.64], R54 ;  /* 0x0000003602009986 */ /* 0x0005e4000c101b04 */
[----:B------:R-:W2:Y:S01]  /*1b370*/  LDC.64 R32, c[0x0][0x328] ;  /* 0x0000ca00ff207b82 */ /* 0x000ea20000000a00 */
[C---:B0-----:R-:W-:Y:S01]  /*1b380*/  IMAD.WIDE R4, R84.reuse, 0x4, R14 ;  /* 0x0000000454047825 */ /* 0x041fe200078e020e */
[----:B------:R0:W-:Y:S04]  /*1b390*/  @!P1 STG.E.64 desc[UR4][R10.64], R56 ;  /* 0x000000380a009986 */ /* 0x0001e8000c101b04 */
[----:B------:R-:W-:Y:S02]  /*1b3a0*/  @!P1 STG.E.64 desc[UR4][R12.64], R58 ;  /* 0x0000003a0c009986 */ /* 0x000fe4000c101b04 */
[----:B------:R-:W3:Y:S01]  /*1b3b0*/  LDC.64 R16, c[0x0][0x330] ;  /* 0x0000cc00ff107b82 */ /* 0x000ee20000000a00 */
[C---:B-1----:R-:W-:Y:S01]  /*1b3c0*/  IMAD.WIDE R14, R84.reuse, 0x4, R28 ;  /* 0x00000004540e7825 */ /* 0x042fe200078e021c */
[----:B------:R1:W-:Y:S04]  /*1b3d0*/  @!P1 STG.E.64 desc[UR4][R4.64], R60 ;  /* 0x0000003c04009986 */ /* 0x0003e8000c101b04 */
[----:B------:R-:W-:Y:S02]  /*1b3e0*/  @!P1 STG.E.64 desc[UR4][R14.64], R62 ;  /* 0x0000003e0e009986 */ /* 0x000fe4000c101b04 */
[----:B------:R-:W5:Y:S01]  /*1b3f0*/  LDC.64 R34, c[0x0][0x338] ;  /* 0x0000ce00ff227b82 */ /* 0x000f620000000a00 */
[----:B----4-:R-:W-:-:S05]  /*1b400*/  IMAD.WIDE R6, R84, 0x4, R30 ;  /* 0x0000000454067825 */ /* 0x010fca00078e021e */
[----:B------:R4:W-:Y:S02]  /*1b410*/  @!P1 STG.E.64 desc[UR4][R6.64], R64 ;  /* 0x0000004006009986 */ /* 0x0009e4000c101b04 */
[----:B------:R-:W0:Y:S01]  /*1b420*/  LDC.64 R18, c[0x0][0x340] ;  /* 0x0000d000ff127b82 */ /* 0x000e220000000a00 */
[----:B--2---:R-:W-:-:S05]  /*1b430*/  IMAD.WIDE R2, R84, 0x4, R32 ;  /* 0x0000000454027825 */ /* 0x004fca00078e0220 */
[----:B------:R2:W-:Y:S02]  /*1b440*/  @!P1 STG.E.64 desc[UR4][R2.64], R66 ;  /* 0x0000004202009986 */ /* 0x0005e4000c101b04 */
[----:B------:R-:W1:Y:S01]  /*1b450*/  LDC.64 R20, c[0x0][0x348] ;  /* 0x0000d200ff147b82 */ /* 0x000e620000000a00 */
[----:B---3--:R-:W-:-:S05]  /*1b460*/  IMAD.WIDE R8, R84, 0x4, R16 ;  /* 0x0000000454087825 */ /* 0x008fca00078e0210 */
[----:B------:R2:W-:Y:S02]  /*1b470*/  @!P1 STG.E.64 desc[UR4][R8.64], R68 ;  /* 0x0000004408009986 */ /* 0x0005e4000c101b04 */
[----:B------:R-:W3:Y:S01]  /*1b480*/  LDC.64 R22, c[0x0][0x350] ;  /* 0x0000d400ff167b82 */ /* 0x000ee20000000a00 */
[----:B-----5:R-:W-:-:S05]  /*1b490*/  IMAD.WIDE R16, R84, 0x4, R34 ;  /* 0x0000000454107825 */ /* 0x020fca00078e0222 */
[----:B------:R2:W-:Y:S02]  /*1b4a0*/  @!P1 STG.E.64 desc[UR4][R16.64], R70 ;  /* 0x0000004610009986 */ /* 0x0005e4000c101b04 */
[----:B------:R-:W4:Y:S01]  /*1b4b0*/  LDC.64 R36, c[0x0][0x358] ;  /* 0x0000d600ff247b82 */ /* 0x000f220000000a00 */
[----:B0-----:R-:W-:-:S04]  /*1b4c0*/  IMAD.WIDE R10, R84, 0x4, R18 ;  /* 0x00000004540a7825 */ /* 0x001fc800078e0212 */
[----:B------:R-:W-:Y:S01]  /*1b4d0*/  FFMA.FTZ R19, R0, R88, RZ ;  /* 0x0000005800137223 */ /* 0x000fe200000100ff */
[----:B------:R2:W-:Y:S03]  /*1b4e0*/  @!P1 STG.E.64 desc[UR4][R10.64], R72 ;  /* 0x000000480a009986 */ /* 0x0005e6000c101b04 */
[----:B------:R-:W-:Y:S01]  /*1b4f0*/  FFMA.FTZ R81, R19, R81, R88 ;  /* 0x0000005113517223 */ /* 0x000fe20000010058 */
[----:B------:R-:W0:Y:S01]  /*1b500*/  LDC.64 R24, c[0x0][0x360] ;  /* 0x0000d800ff187b82 */ /* 0x000e220000000a00 */
[----:B-1----:R-:W-:-:S04]  /*1b510*/  IMAD.WIDE R4, R84, 0x4, R20 ;  /* 0x0000000454047825 */ /* 0x002fc800078e0214 */
[----:B------:R-:W-:Y:S01]  /*1b520*/  @P2 FFMA.FTZ R81, R81, -1, RZ ;  /* 0xbf80000051512823 */ /* 0x000fe200000100ff */
[----:B------:R2:W-:Y:S01]  /*1b530*/  @!P1 STG.E.64 desc[UR4][R4.64], R74 ;  /* 0x0000004a04009986 */ /* 0x0005e2000c101b04 */
[----:B---3--:R-:W-:-:S05]  /*1b540*/  IMAD.WIDE R12, R84, 0x4, R22 ;  /* 0x00000004540c7825 */ /* 0x008fca00078e0216 */
[----:B------:R2:W-:Y:S01]  /*1b550*/  @!P1 STG.E.64 desc[UR4][R12.64], R76 ;  /* 0x0000004c0c009986 */ /* 0x0005e2000c101b04 */
[----:B----4-:R-:W-:-:S05]  /*1b560*/  IMAD.WIDE R6, R84, 0x4, R36 ;  /* 0x0000000454067825 */ /* 0x010fca00078e0224 */
[----:B------:R2:W-:Y:S01]  /*1b570*/  @!P1 STG.E.64 desc[UR4][R6.64], R78 ;  /* 0x0000004e06009986 */ /* 0x0005e2000c101b04 */
[----:B0-----:R-:W-:Y:S01]  /*1b580*/  IMAD.WIDE R84, R84, 0x4, R24 ;  /* 0x0000000454547825 */ /* 0x001fe200078e0218 */
[----:B------:R-:W-:Y:S06]  /*1b590*/  @P1 EXIT ;  /* 0x000000000000194d */ /* 0x000fec0003800000 */
[----:B------:R-:W-:Y:S01]  /*1b5a0*/  STG.E.64 desc[UR4][R84.64], R80 ;  /* 0x0000005054007986 */ /* 0x000fe2000c101b04 */
[----:B------:R-:W-:Y:S05]  /*1b5b0*/  EXIT ;  /* 0x000000000000794d */ /* 0x000fea0003800000 */
.L_x_240:
[----:B------:R-:W-:-:S00]  /*1b5c0*/  BRA `(.L_x_240) ;  /* 0xfffffffc00fc7947 */ /* 0x000fc0000383ffff */
[----:B------:R-:W-:-:S00]  /*1b5d0*/  NOP ;  /* 0x0000000000007918 */ /* 0x000fc00000000000 */
        /* <DEDUP_REMOVED lines=10> */
.L_x_241:


//--------------------- .nv.global.init           --------------------------
	.section	.nv.global.init,"aw",@progbits
	.align	4
.nv.global.init:
	.type		__cudart_i2opi_f,@object
	.size		__cudart_i2opi_f,(_$_str - __cudart_i2opi_f)
__cudart_i2opi_f:
        /*0000*/ 	.byte	0x41, 0x90, 0x43, 0x3c, 0x99, 0x95, 0x62, 0xdb, 0xc0, 0xdd, 0x34, 0xf5, 0xd1, 0x57, 0x27, 0xfc
        /*0010*/ 	.byte	0x29, 0x15, 0x44, 0x4e, 0x6e, 0x83, 0xf9, 0xa2
	.type		_$_str,@object
	.size		_$_str,(.L_0 - _$_str)
_$_str:
        /*0018*/ 	.byte	0x5f, 0x5f, 0x43, 0x55, 0x44, 0x41, 0x5f, 0x46, 0x54, 0x5a, 0x00
.L_0:


//--------------------- .nv.constant0.triton_poi_fused_cat_cos_mul_sin_0 --------------------------
	.section	.nv.constant0.triton_poi_fused_cat_cos_mul_sin_0,"a",@progbits
	.sectionflags	@""
	.align	4
.nv.constant0.triton_poi_fused_cat_cos_mul_sin_0:
	.zero		876
